//
// Generated by NVIDIA NVVM Compiler
//
// Compiler Build ID: CL-36424714
// Cuda compilation tools, release 13.0, V13.0.88
// Based on NVVM 20.0.0
//

.version 9.0
.target sm_100
.address_size 64

	// .globl	_Z19matmul_naive_kernel6matrixS_S_
// _ZZ23matmul_sharedmem_kernelILm32EEv6matrixS0_S0_E8shared_x has been demoted
// _ZZ23matmul_sharedmem_kernelILm32EEv6matrixS0_S0_E8shared_y has been demoted
// _ZZ22sgemm_shared_mem_blockILi32EEviiifPKfS1_fPfE2As has been demoted
// _ZZ22sgemm_shared_mem_blockILi32EEviiifPKfS1_fPfE2Bs has been demoted

.visible .entry _Z19matmul_naive_kernel6matrixS_S_(
	.param .align 8 .b8 _Z19matmul_naive_kernel6matrixS_S__param_0[40],
	.param .align 8 .b8 _Z19matmul_naive_kernel6matrixS_S__param_1[40],
	.param .align 8 .b8 _Z19matmul_naive_kernel6matrixS_S__param_2[40]
)
{
	.reg .pred 	%p<13>;
	.reg .b16 	%rs<3>;
	.reg .b32 	%r<9>;
	.reg .b32 	%f<50>;
	.reg .b64 	%rd<82>;
	.reg .b64 	%fd<52>;

	ld.param.u64 	%rd32, [_Z19matmul_naive_kernel6matrixS_S__param_2+32];
	ld.param.u64 	%rd26, [_Z19matmul_naive_kernel6matrixS_S__param_1+8];
	ld.param.u64 	%rd1, [_Z19matmul_naive_kernel6matrixS_S__param_0+8];
	ld.param.u64 	%rd30, [_Z19matmul_naive_kernel6matrixS_S__param_2+8];
	ld.param.u64 	%rd29, [_Z19matmul_naive_kernel6matrixS_S__param_2];
	ld.param.u64 	%rd28, [_Z19matmul_naive_kernel6matrixS_S__param_1+32];
	ld.param.u64 	%rd33, [_Z19matmul_naive_kernel6matrixS_S__param_0+32];
	cvta.to.global.u64 	%rd2, %rd33;
	cvta.to.global.u64 	%rd3, %rd28;
	mov.u32 	%r1, %ntid.x;
	mov.u32 	%r2, %ctaid.x;
	mov.u32 	%r3, %tid.x;
	mad.lo.s32 	%r4, %r1, %r2, %r3;
	cvt.u64.u32 	%rd5, %r4;
	mov.u32 	%r5, %ntid.y;
	mov.u32 	%r6, %ctaid.y;
	mov.u32 	%r7, %tid.y;
	mad.lo.s32 	%r8, %r5, %r6, %r7;
	cvt.u64.u32 	%rd6, %r8;
	setp.le.u64 	%p1, %rd29, %rd6;
	setp.le.u64 	%p2, %rd30, %rd5;
	or.pred  	%p3, %p1, %p2;
	@%p3 bra 	$L__BB0_15;
	setp.eq.s64 	%p4, %rd1, 0;
	mov.f32 	%f49, 0f00000000;
	@%p4 bra 	$L__BB0_14;
	mul.lo.s64 	%rd7, %rd1, %rd6;
	and.b64  	%rd8, %rd1, 7;
	setp.lt.u64 	%p5, %rd1, 8;
	mov.f64 	%fd51, 0d0000000000000000;
	mov.b64 	%rd80, 0;
	@%p5 bra 	$L__BB0_5;
	and.b64  	%rd80, %rd1, -8;
	shl.b64 	%rd35, %rd5, 2;
	add.s64 	%rd77, %rd3, %rd35;
	shl.b64 	%rd36, %rd7, 2;
	add.s64 	%rd37, %rd36, %rd2;
	add.s64 	%rd76, %rd37, 16;
	mov.f64 	%fd51, 0d0000000000000000;
	mov.u64 	%rd78, %rd80;
$L__BB0_4:
	.pragma "nounroll";
	ld.global.f32 	%f4, [%rd76+-16];
	ld.global.f32 	%f5, [%rd77];
	mul.f32 	%f6, %f4, %f5;
	cvt.f64.f32 	%fd16, %f6;
	add.f64 	%fd17, %fd51, %fd16;
	ld.global.f32 	%f7, [%rd76+-12];
	shl.b64 	%rd38, %rd26, 2;
	add.s64 	%rd39, %rd77, %rd38;
	ld.global.f32 	%f8, [%rd39];
	mul.f32 	%f9, %f7, %f8;
	cvt.f64.f32 	%fd18, %f9;
	add.f64 	%fd19, %fd17, %fd18;
	ld.global.f32 	%f10, [%rd76+-8];
	add.s64 	%rd40, %rd39, %rd38;
	ld.global.f32 	%f11, [%rd40];
	mul.f32 	%f12, %f10, %f11;
	cvt.f64.f32 	%fd20, %f12;
	add.f64 	%fd21, %fd19, %fd20;
	ld.global.f32 	%f13, [%rd76+-4];
	add.s64 	%rd41, %rd40, %rd38;
	ld.global.f32 	%f14, [%rd41];
	mul.f32 	%f15, %f13, %f14;
	cvt.f64.f32 	%fd22, %f15;
	add.f64 	%fd23, %fd21, %fd22;
	ld.global.f32 	%f16, [%rd76];
	add.s64 	%rd42, %rd41, %rd38;
	ld.global.f32 	%f17, [%rd42];
	mul.f32 	%f18, %f16, %f17;
	cvt.f64.f32 	%fd24, %f18;
	add.f64 	%fd25, %fd23, %fd24;
	ld.global.f32 	%f19, [%rd76+4];
	add.s64 	%rd43, %rd42, %rd38;
	ld.global.f32 	%f20, [%rd43];
	mul.f32 	%f21, %f19, %f20;
	cvt.f64.f32 	%fd26, %f21;
	add.f64 	%fd27, %fd25, %fd26;
	ld.global.f32 	%f22, [%rd76+8];
	add.s64 	%rd44, %rd43, %rd38;
	ld.global.f32 	%f23, [%rd44];
	mul.f32 	%f24, %f22, %f23;
	cvt.f64.f32 	%fd28, %f24;
	add.f64 	%fd29, %fd27, %fd28;
	ld.global.f32 	%f25, [%rd76+12];
	add.s64 	%rd45, %rd44, %rd38;
	ld.global.f32 	%f26, [%rd45];
	mul.f32 	%f27, %f25, %f26;
	cvt.f64.f32 	%fd30, %f27;
	add.f64 	%fd51, %fd29, %fd30;
	add.s64 	%rd78, %rd78, -8;
	shl.b64 	%rd46, %rd26, 5;
	add.s64 	%rd77, %rd77, %rd46;
	add.s64 	%rd76, %rd76, 32;
	setp.ne.s64 	%p6, %rd78, 0;
	@%p6 bra 	$L__BB0_4;
$L__BB0_5:
	setp.eq.s64 	%p7, %rd8, 0;
	@%p7 bra 	$L__BB0_13;
	and.b64  	%rd19, %rd1, 3;
	setp.lt.u64 	%p8, %rd8, 4;
	@%p8 bra 	$L__BB0_8;
	add.s64 	%rd47, %rd80, %rd7;
	shl.b64 	%rd48, %rd47, 2;
	add.s64 	%rd49, %rd2, %rd48;
	ld.global.f32 	%f28, [%rd49];
	mad.lo.s64 	%rd50, %rd80, %rd26, %rd5;
	shl.b64 	%rd51, %rd50, 2;
	add.s64 	%rd52, %rd3, %rd51;
	ld.global.f32 	%f29, [%rd52];
	mul.f32 	%f30, %f28, %f29;
	cvt.f64.f32 	%fd32, %f30;
	add.f64 	%fd33, %fd51, %fd32;
	ld.global.f32 	%f31, [%rd49+4];
	shl.b64 	%rd53, %rd26, 2;
	add.s64 	%rd54, %rd52, %rd53;
	ld.global.f32 	%f32, [%rd54];
	mul.f32 	%f33, %f31, %f32;
	cvt.f64.f32 	%fd34, %f33;
	add.f64 	%fd35, %fd33, %fd34;
	ld.global.f32 	%f34, [%rd49+8];
	add.s64 	%rd55, %rd54, %rd53;
	ld.global.f32 	%f35, [%rd55];
	mul.f32 	%f36, %f34, %f35;
	cvt.f64.f32 	%fd36, %f36;
	add.f64 	%fd37, %fd35, %fd36;
	ld.global.f32 	%f37, [%rd49+12];
	add.s64 	%rd56, %rd55, %rd53;
	ld.global.f32 	%f38, [%rd56];
	mul.f32 	%f39, %f37, %f38;
	cvt.f64.f32 	%fd38, %f39;
	add.f64 	%fd51, %fd37, %fd38;
	add.s64 	%rd80, %rd80, 4;
$L__BB0_8:
	setp.eq.s64 	%p9, %rd19, 0;
	@%p9 bra 	$L__BB0_13;
	setp.eq.s64 	%p10, %rd19, 1;
	@%p10 bra 	$L__BB0_11;
	add.s64 	%rd57, %rd80, %rd7;
	shl.b64 	%rd58, %rd57, 2;
	add.s64 	%rd59, %rd2, %rd58;
	ld.global.f32 	%f40, [%rd59];
	mad.lo.s64 	%rd60, %rd80, %rd26, %rd5;
	shl.b64 	%rd61, %rd60, 2;
	add.s64 	%rd62, %rd3, %rd61;
	ld.global.f32 	%f41, [%rd62];
	mul.f32 	%f42, %f40, %f41;
	cvt.f64.f32 	%fd40, %f42;
	add.f64 	%fd41, %fd51, %fd40;
	ld.global.f32 	%f43, [%rd59+4];
	shl.b64 	%rd63, %rd26, 2;
	add.s64 	%rd64, %rd62, %rd63;
	ld.global.f32 	%f44, [%rd64];
	mul.f32 	%f45, %f43, %f44;
	cvt.f64.f32 	%fd42, %f45;
	add.f64 	%fd51, %fd41, %fd42;
	add.s64 	%rd80, %rd80, 2;
$L__BB0_11:
	and.b64  	%rd65, %rd1, 1;
	setp.eq.b64 	%p11, %rd65, 1;
	not.pred 	%p12, %p11;
	@%p12 bra 	$L__BB0_13;
	add.s64 	%rd66, %rd80, %rd7;
	shl.b64 	%rd67, %rd66, 2;
	add.s64 	%rd68, %rd2, %rd67;
	ld.global.f32 	%f46, [%rd68];
	mad.lo.s64 	%rd69, %rd80, %rd26, %rd5;
	shl.b64 	%rd70, %rd69, 2;
	add.s64 	%rd71, %rd3, %rd70;
	ld.global.f32 	%f47, [%rd71];
	mul.f32 	%f48, %f46, %f47;
	cvt.f64.f32 	%fd43, %f48;
	add.f64 	%fd51, %fd51, %fd43;
$L__BB0_13:
	cvt.rn.f32.f64 	%f49, %fd51;
$L__BB0_14:
	mad.lo.s64 	%rd72, %rd30, %rd6, %rd5;
	cvta.to.global.u64 	%rd73, %rd32;
	shl.b64 	%rd74, %rd72, 2;
	add.s64 	%rd75, %rd73, %rd74;
	st.global.f32 	[%rd75], %f49;
$L__BB0_15:
	ret;

}
	// .globl	_Z22matmul_coalesce_kernel6matrixS_S_
.visible .entry _Z22matmul_coalesce_kernel6matrixS_S_(
	.param .align 8 .b8 _Z22matmul_coalesce_kernel6matrixS_S__param_0[40],
	.param .align 8 .b8 _Z22matmul_coalesce_kernel6matrixS_S__param_1[40],
	.param .align 8 .b8 _Z22matmul_coalesce_kernel6matrixS_S__param_2[40]
)
{
	.reg .pred 	%p<13>;
	.reg .b16 	%rs<8>;
	.reg .b32 	%r<9>;
	.reg .b32 	%f<50>;
	.reg .b64 	%rd<82>;
	.reg .b64 	%fd<52>;

	ld.param.u64 	%rd32, [_Z22matmul_coalesce_kernel6matrixS_S__param_2+32];
	ld.param.u64 	%rd26, [_Z22matmul_coalesce_kernel6matrixS_S__param_1+8];
	ld.param.u64 	%rd1, [_Z22matmul_coalesce_kernel6matrixS_S__param_0+8];
	ld.param.u64 	%rd30, [_Z22matmul_coalesce_kernel6matrixS_S__param_2+8];
	ld.param.u64 	%rd29, [_Z22matmul_coalesce_kernel6matrixS_S__param_2];
	ld.param.u64 	%rd28, [_Z22matmul_coalesce_kernel6matrixS_S__param_1+32];
	ld.param.u64 	%rd33, [_Z22matmul_coalesce_kernel6matrixS_S__param_0+32];
	cvta.to.global.u64 	%rd2, %rd33;
	cvta.to.global.u64 	%rd3, %rd28;
	mov.u32 	%r1, %ntid.x;
	mov.u32 	%r2, %ctaid.x;
	mov.u32 	%r3, %tid.x;
	cvt.u16.u32 	%rs3, %r3;
	cvt.u16.u32 	%rs4, %r1;
	div.u16 	%rs5, %rs3, %rs4;
	mul.lo.s16 	%rs6, %rs5, %rs4;
	sub.s16 	%rs7, %rs3, %rs6;
	cvt.u32.u16 	%r4, %rs7;
	mad.lo.s32 	%r5, %r1, %r2, %r4;
	cvt.u64.u32 	%rd5, %r5;
	mov.u32 	%r6, %ctaid.y;
	cvt.u32.u16 	%r7, %rs5;
	mad.lo.s32 	%r8, %r1, %r6, %r7;
	cvt.u64.u32 	%rd6, %r8;
	setp.le.u64 	%p1, %rd29, %rd6;
	setp.le.u64 	%p2, %rd30, %rd5;
	or.pred  	%p3, %p2, %p1;
	@%p3 bra 	$L__BB1_15;
	setp.eq.s64 	%p4, %rd1, 0;
	mov.f32 	%f49, 0f00000000;
	@%p4 bra 	$L__BB1_14;
	mul.lo.s64 	%rd7, %rd1, %rd6;
	and.b64  	%rd8, %rd1, 7;
	setp.lt.u64 	%p5, %rd1, 8;
	mov.f64 	%fd51, 0d0000000000000000;
	mov.b64 	%rd80, 0;
	@%p5 bra 	$L__BB1_5;
	and.b64  	%rd80, %rd1, -8;
	shl.b64 	%rd35, %rd5, 2;
	add.s64 	%rd77, %rd3, %rd35;
	shl.b64 	%rd36, %rd7, 2;
	add.s64 	%rd37, %rd36, %rd2;
	add.s64 	%rd76, %rd37, 16;
	mov.f64 	%fd51, 0d0000000000000000;
	mov.u64 	%rd78, %rd80;
$L__BB1_4:
	.pragma "nounroll";
	ld.global.f32 	%f4, [%rd76+-16];
	ld.global.f32 	%f5, [%rd77];
	mul.f32 	%f6, %f4, %f5;
	cvt.f64.f32 	%fd16, %f6;
	add.f64 	%fd17, %fd51, %fd16;
	ld.global.f32 	%f7, [%rd76+-12];
	shl.b64 	%rd38, %rd26, 2;
	add.s64 	%rd39, %rd77, %rd38;
	ld.global.f32 	%f8, [%rd39];
	mul.f32 	%f9, %f7, %f8;
	cvt.f64.f32 	%fd18, %f9;
	add.f64 	%fd19, %fd17, %fd18;
	ld.global.f32 	%f10, [%rd76+-8];
	add.s64 	%rd40, %rd39, %rd38;
	ld.global.f32 	%f11, [%rd40];
	mul.f32 	%f12, %f10, %f11;
	cvt.f64.f32 	%fd20, %f12;
	add.f64 	%fd21, %fd19, %fd20;
	ld.global.f32 	%f13, [%rd76+-4];
	add.s64 	%rd41, %rd40, %rd38;
	ld.global.f32 	%f14, [%rd41];
	mul.f32 	%f15, %f13, %f14;
	cvt.f64.f32 	%fd22, %f15;
	add.f64 	%fd23, %fd21, %fd22;
	ld.global.f32 	%f16, [%rd76];
	add.s64 	%rd42, %rd41, %rd38;
	ld.global.f32 	%f17, [%rd42];
	mul.f32 	%f18, %f16, %f17;
	cvt.f64.f32 	%fd24, %f18;
	add.f64 	%fd25, %fd23, %fd24;
	ld.global.f32 	%f19, [%rd76+4];
	add.s64 	%rd43, %rd42, %rd38;
	ld.global.f32 	%f20, [%rd43];
	mul.f32 	%f21, %f19, %f20;
	cvt.f64.f32 	%fd26, %f21;
	add.f64 	%fd27, %fd25, %fd26;
	ld.global.f32 	%f22, [%rd76+8];
	add.s64 	%rd44, %rd43, %rd38;
	ld.global.f32 	%f23, [%rd44];
	mul.f32 	%f24, %f22, %f23;
	cvt.f64.f32 	%fd28, %f24;
	add.f64 	%fd29, %fd27, %fd28;
	ld.global.f32 	%f25, [%rd76+12];
	add.s64 	%rd45, %rd44, %rd38;
	ld.global.f32 	%f26, [%rd45];
	mul.f32 	%f27, %f25, %f26;
	cvt.f64.f32 	%fd30, %f27;
	add.f64 	%fd51, %fd29, %fd30;
	add.s64 	%rd78, %rd78, -8;
	shl.b64 	%rd46, %rd26, 5;
	add.s64 	%rd77, %rd77, %rd46;
	add.s64 	%rd76, %rd76, 32;
	setp.ne.s64 	%p6, %rd78, 0;
	@%p6 bra 	$L__BB1_4;
$L__BB1_5:
	setp.eq.s64 	%p7, %rd8, 0;
	@%p7 bra 	$L__BB1_13;
	and.b64  	%rd19, %rd1, 3;
	setp.lt.u64 	%p8, %rd8, 4;
	@%p8 bra 	$L__BB1_8;
	add.s64 	%rd47, %rd80, %rd7;
	shl.b64 	%rd48, %rd47, 2;
	add.s64 	%rd49, %rd2, %rd48;
	ld.global.f32 	%f28, [%rd49];
	mad.lo.s64 	%rd50, %rd80, %rd26, %rd5;
	shl.b64 	%rd51, %rd50, 2;
	add.s64 	%rd52, %rd3, %rd51;
	ld.global.f32 	%f29, [%rd52];
	mul.f32 	%f30, %f28, %f29;
	cvt.f64.f32 	%fd32, %f30;
	add.f64 	%fd33, %fd51, %fd32;
	ld.global.f32 	%f31, [%rd49+4];
	shl.b64 	%rd53, %rd26, 2;
	add.s64 	%rd54, %rd52, %rd53;
	ld.global.f32 	%f32, [%rd54];
	mul.f32 	%f33, %f31, %f32;
	cvt.f64.f32 	%fd34, %f33;
	add.f64 	%fd35, %fd33, %fd34;
	ld.global.f32 	%f34, [%rd49+8];
	add.s64 	%rd55, %rd54, %rd53;
	ld.global.f32 	%f35, [%rd55];
	mul.f32 	%f36, %f34, %f35;
	cvt.f64.f32 	%fd36, %f36;
	add.f64 	%fd37, %fd35, %fd36;
	ld.global.f32 	%f37, [%rd49+12];
	add.s64 	%rd56, %rd55, %rd53;
	ld.global.f32 	%f38, [%rd56];
	mul.f32 	%f39, %f37, %f38;
	cvt.f64.f32 	%fd38, %f39;
	add.f64 	%fd51, %fd37, %fd38;
	add.s64 	%rd80, %rd80, 4;
$L__BB1_8:
	setp.eq.s64 	%p9, %rd19, 0;
	@%p9 bra 	$L__BB1_13;
	setp.eq.s64 	%p10, %rd19, 1;
	@%p10 bra 	$L__BB1_11;
	add.s64 	%rd57, %rd80, %rd7;
	shl.b64 	%rd58, %rd57, 2;
	add.s64 	%rd59, %rd2, %rd58;
	ld.global.f32 	%f40, [%rd59];
	mad.lo.s64 	%rd60, %rd80, %rd26, %rd5;
	shl.b64 	%rd61, %rd60, 2;
	add.s64 	%rd62, %rd3, %rd61;
	ld.global.f32 	%f41, [%rd62];
	mul.f32 	%f42, %f40, %f41;
	cvt.f64.f32 	%fd40, %f42;
	add.f64 	%fd41, %fd51, %fd40;
	ld.global.f32 	%f43, [%rd59+4];
	shl.b64 	%rd63, %rd26, 2;
	add.s64 	%rd64, %rd62, %rd63;
	ld.global.f32 	%f44, [%rd64];
	mul.f32 	%f45, %f43, %f44;
	cvt.f64.f32 	%fd42, %f45;
	add.f64 	%fd51, %fd41, %fd42;
	add.s64 	%rd80, %rd80, 2;
$L__BB1_11:
	and.b64  	%rd65, %rd1, 1;
	setp.eq.b64 	%p11, %rd65, 1;
	not.pred 	%p12, %p11;
	@%p12 bra 	$L__BB1_13;
	add.s64 	%rd66, %rd80, %rd7;
	shl.b64 	%rd67, %rd66, 2;
	add.s64 	%rd68, %rd2, %rd67;
	ld.global.f32 	%f46, [%rd68];
	mad.lo.s64 	%rd69, %rd80, %rd26, %rd5;
	shl.b64 	%rd70, %rd69, 2;
	add.s64 	%rd71, %rd3, %rd70;
	ld.global.f32 	%f47, [%rd71];
	mul.f32 	%f48, %f46, %f47;
	cvt.f64.f32 	%fd43, %f48;
	add.f64 	%fd51, %fd51, %fd43;
$L__BB1_13:
	cvt.rn.f32.f64 	%f49, %fd51;
$L__BB1_14:
	mad.lo.s64 	%rd72, %rd30, %rd6, %rd5;
	cvta.to.global.u64 	%rd73, %rd32;
	shl.b64 	%rd74, %rd72, 2;
	add.s64 	%rd75, %rd73, %rd74;
	st.global.f32 	[%rd75], %f49;
$L__BB1_15:
	ret;

}
	// .globl	_Z23matmul_sharedmem_kernelILm32EEv6matrixS0_S0_
.visible .entry _Z23matmul_sharedmem_kernelILm32EEv6matrixS0_S0_(
	.param .align 8 .b8 _Z23matmul_sharedmem_kernelILm32EEv6matrixS0_S0__param_0[40],
	.param .align 8 .b8 _Z23matmul_sharedmem_kernelILm32EEv6matrixS0_S0__param_1[40],
	.param .align 8 .b8 _Z23matmul_sharedmem_kernelILm32EEv6matrixS0_S0__param_2[40]
)
{
	.reg .pred 	%p<11>;
	.reg .b16 	%rs<4>;
	.reg .b32 	%r<21>;
	.reg .b32 	%f<111>;
	.reg .b64 	%rd<53>;
	.reg .b64 	%fd<68>;
	// demoted variable
	.shared .align 4 .b8 _ZZ23matmul_sharedmem_kernelILm32EEv6matrixS0_S0_E8shared_x[4096];
	// demoted variable
	.shared .align 4 .b8 _ZZ23matmul_sharedmem_kernelILm32EEv6matrixS0_S0_E8shared_y[4096];
	ld.param.u64 	%rd36, [_Z23matmul_sharedmem_kernelILm32EEv6matrixS0_S0__param_2+32];
	ld.param.u64 	%rd34, [_Z23matmul_sharedmem_kernelILm32EEv6matrixS0_S0__param_2+8];
	ld.param.u64 	%rd33, [_Z23matmul_sharedmem_kernelILm32EEv6matrixS0_S0__param_2];
	ld.param.u64 	%rd32, [_Z23matmul_sharedmem_kernelILm32EEv6matrixS0_S0__param_1+32];
	ld.param.u64 	%rd30, [_Z23matmul_sharedmem_kernelILm32EEv6matrixS0_S0__param_1+8];
	ld.param.u64 	%rd29, [_Z23matmul_sharedmem_kernelILm32EEv6matrixS0_S0__param_1];
	ld.param.u64 	%rd28, [_Z23matmul_sharedmem_kernelILm32EEv6matrixS0_S0__param_0+32];
	ld.param.u64 	%rd25, [_Z23matmul_sharedmem_kernelILm32EEv6matrixS0_S0__param_0];
	ld.param.u64 	%rd26, [_Z23matmul_sharedmem_kernelILm32EEv6matrixS0_S0__param_0+8];
	mov.u32 	%r1, %tid.x;
	and.b32  	%r7, %r1, 31;
	shr.u32 	%r2, %r1, 5;
	mov.u32 	%r8, %ctaid.x;
	mul.wide.u32 	%rd3, %r8, 32;
	cvt.u64.u32 	%rd48, %r7;
	or.b64  	%rd5, %rd3, %rd48;
	mov.u32 	%r9, %ctaid.y;
	shl.b32 	%r10, %r9, 5;
	or.b32  	%r11, %r10, %r2;
	cvt.u64.u32 	%rd6, %r11;
	add.s64 	%rd7, %rd26, 31;
	setp.lt.u64 	%p1, %rd7, 32;
	mov.f32 	%f110, 0f00000000;
	@%p1 bra 	$L__BB2_9;
	cvt.u32.u64 	%r12, %rd48;
	and.b32  	%r13, %r1, 992;
	or.b32  	%r14, %r13, %r12;
	shl.b32 	%r15, %r14, 2;
	mov.u32 	%r16, _ZZ23matmul_sharedmem_kernelILm32EEv6matrixS0_S0_E8shared_x;
	add.s32 	%r3, %r16, %r15;
	cvt.u64.u32 	%rd51, %r2;
	mov.u32 	%r17, _ZZ23matmul_sharedmem_kernelILm32EEv6matrixS0_S0_E8shared_y;
	add.s32 	%r4, %r17, %r15;
	shl.b32 	%r18, %r1, 2;
	and.b32  	%r19, %r18, 3968;
	add.s32 	%r5, %r16, %r19;
	shl.b32 	%r20, %r12, 2;
	add.s32 	%r6, %r17, %r20;
	mad.lo.s64 	%rd37, %rd30, %rd51, %rd3;
	add.s64 	%rd38, %rd37, %rd48;
	shl.b64 	%rd39, %rd38, 2;
	cvta.to.global.u64 	%rd40, %rd32;
	add.s64 	%rd52, %rd40, %rd39;
	shl.b64 	%rd11, %rd30, 7;
	mad.lo.s64 	%rd41, %rd26, %rd6, %rd48;
	shl.b64 	%rd42, %rd41, 2;
	cvta.to.global.u64 	%rd43, %rd28;
	add.s64 	%rd49, %rd43, %rd42;
	shr.u64 	%rd50, %rd7, 5;
	mov.f64 	%fd67, 0d0000000000000000;
$L__BB2_2:
	setp.le.u64 	%p2, %rd25, %rd6;
	mov.f32 	%f108, 0f00000000;
	@%p2 bra 	$L__BB2_5;
	setp.ge.u64 	%p3, %rd48, %rd26;
	@%p3 bra 	$L__BB2_5;
	ld.global.f32 	%f108, [%rd49];
$L__BB2_5:
	setp.ge.u64 	%p4, %rd5, %rd30;
	st.shared.f32 	[%r3], %f108;
	setp.ge.u64 	%p5, %rd51, %rd29;
	mov.f32 	%f109, 0f00000000;
	or.pred  	%p6, %p5, %p4;
	@%p6 bra 	$L__BB2_7;
	ld.global.f32 	%f109, [%rd52];
$L__BB2_7:
	st.shared.f32 	[%r4], %f109;
	bar.sync 	0;
	ld.shared.f32 	%f11, [%r5];
	ld.shared.f32 	%f12, [%r6];
	mul.f32 	%f13, %f11, %f12;
	cvt.f64.f32 	%fd4, %f13;
	add.f64 	%fd5, %fd67, %fd4;
	ld.shared.f32 	%f14, [%r5+4];
	ld.shared.f32 	%f15, [%r6+128];
	mul.f32 	%f16, %f14, %f15;
	cvt.f64.f32 	%fd6, %f16;
	add.f64 	%fd7, %fd5, %fd6;
	ld.shared.f32 	%f17, [%r5+8];
	ld.shared.f32 	%f18, [%r6+256];
	mul.f32 	%f19, %f17, %f18;
	cvt.f64.f32 	%fd8, %f19;
	add.f64 	%fd9, %fd7, %fd8;
	ld.shared.f32 	%f20, [%r5+12];
	ld.shared.f32 	%f21, [%r6+384];
	mul.f32 	%f22, %f20, %f21;
	cvt.f64.f32 	%fd10, %f22;
	add.f64 	%fd11, %fd9, %fd10;
	ld.shared.f32 	%f23, [%r5+16];
	ld.shared.f32 	%f24, [%r6+512];
	mul.f32 	%f25, %f23, %f24;
	cvt.f64.f32 	%fd12, %f25;
	add.f64 	%fd13, %fd11, %fd12;
	ld.shared.f32 	%f26, [%r5+20];
	ld.shared.f32 	%f27, [%r6+640];
	mul.f32 	%f28, %f26, %f27;
	cvt.f64.f32 	%fd14, %f28;
	add.f64 	%fd15, %fd13, %fd14;
	ld.shared.f32 	%f29, [%r5+24];
	ld.shared.f32 	%f30, [%r6+768];
	mul.f32 	%f31, %f29, %f30;
	cvt.f64.f32 	%fd16, %f31;
	add.f64 	%fd17, %fd15, %fd16;
	ld.shared.f32 	%f32, [%r5+28];
	ld.shared.f32 	%f33, [%r6+896];
	mul.f32 	%f34, %f32, %f33;
	cvt.f64.f32 	%fd18, %f34;
	add.f64 	%fd19, %fd17, %fd18;
	ld.shared.f32 	%f35, [%r5+32];
	ld.shared.f32 	%f36, [%r6+1024];
	mul.f32 	%f37, %f35, %f36;
	cvt.f64.f32 	%fd20, %f37;
	add.f64 	%fd21, %fd19, %fd20;
	ld.shared.f32 	%f38, [%r5+36];
	ld.shared.f32 	%f39, [%r6+1152];
	mul.f32 	%f40, %f38, %f39;
	cvt.f64.f32 	%fd22, %f40;
	add.f64 	%fd23, %fd21, %fd22;
	ld.shared.f32 	%f41, [%r5+40];
	ld.shared.f32 	%f42, [%r6+1280];
	mul.f32 	%f43, %f41, %f42;
	cvt.f64.f32 	%fd24, %f43;
	add.f64 	%fd25, %fd23, %fd24;
	ld.shared.f32 	%f44, [%r5+44];
	ld.shared.f32 	%f45, [%r6+1408];
	mul.f32 	%f46, %f44, %f45;
	cvt.f64.f32 	%fd26, %f46;
	add.f64 	%fd27, %fd25, %fd26;
	ld.shared.f32 	%f47, [%r5+48];
	ld.shared.f32 	%f48, [%r6+1536];
	mul.f32 	%f49, %f47, %f48;
	cvt.f64.f32 	%fd28, %f49;
	add.f64 	%fd29, %fd27, %fd28;
	ld.shared.f32 	%f50, [%r5+52];
	ld.shared.f32 	%f51, [%r6+1664];
	mul.f32 	%f52, %f50, %f51;
	cvt.f64.f32 	%fd30, %f52;
	add.f64 	%fd31, %fd29, %fd30;
	ld.shared.f32 	%f53, [%r5+56];
	ld.shared.f32 	%f54, [%r6+1792];
	mul.f32 	%f55, %f53, %f54;
	cvt.f64.f32 	%fd32, %f55;
	add.f64 	%fd33, %fd31, %fd32;
	ld.shared.f32 	%f56, [%r5+60];
	ld.shared.f32 	%f57, [%r6+1920];
	mul.f32 	%f58, %f56, %f57;
	cvt.f64.f32 	%fd34, %f58;
	add.f64 	%fd35, %fd33, %fd34;
	ld.shared.f32 	%f59, [%r5+64];
	ld.shared.f32 	%f60, [%r6+2048];
	mul.f32 	%f61, %f59, %f60;
	cvt.f64.f32 	%fd36, %f61;
	add.f64 	%fd37, %fd35, %fd36;
	ld.shared.f32 	%f62, [%r5+68];
	ld.shared.f32 	%f63, [%r6+2176];
	mul.f32 	%f64, %f62, %f63;
	cvt.f64.f32 	%fd38, %f64;
	add.f64 	%fd39, %fd37, %fd38;
	ld.shared.f32 	%f65, [%r5+72];
	ld.shared.f32 	%f66, [%r6+2304];
	mul.f32 	%f67, %f65, %f66;
	cvt.f64.f32 	%fd40, %f67;
	add.f64 	%fd41, %fd39, %fd40;
	ld.shared.f32 	%f68, [%r5+76];
	ld.shared.f32 	%f69, [%r6+2432];
	mul.f32 	%f70, %f68, %f69;
	cvt.f64.f32 	%fd42, %f70;
	add.f64 	%fd43, %fd41, %fd42;
	ld.shared.f32 	%f71, [%r5+80];
	ld.shared.f32 	%f72, [%r6+2560];
	mul.f32 	%f73, %f71, %f72;
	cvt.f64.f32 	%fd44, %f73;
	add.f64 	%fd45, %fd43, %fd44;
	ld.shared.f32 	%f74, [%r5+84];
	ld.shared.f32 	%f75, [%r6+2688];
	mul.f32 	%f76, %f74, %f75;
	cvt.f64.f32 	%fd46, %f76;
	add.f64 	%fd47, %fd45, %fd46;
	ld.shared.f32 	%f77, [%r5+88];
	ld.shared.f32 	%f78, [%r6+2816];
	mul.f32 	%f79, %f77, %f78;
	cvt.f64.f32 	%fd48, %f79;
	add.f64 	%fd49, %fd47, %fd48;
	ld.shared.f32 	%f80, [%r5+92];
	ld.shared.f32 	%f81, [%r6+2944];
	mul.f32 	%f82, %f80, %f81;
	cvt.f64.f32 	%fd50, %f82;
	add.f64 	%fd51, %fd49, %fd50;
	ld.shared.f32 	%f83, [%r5+96];
	ld.shared.f32 	%f84, [%r6+3072];
	mul.f32 	%f85, %f83, %f84;
	cvt.f64.f32 	%fd52, %f85;
	add.f64 	%fd53, %fd51, %fd52;
	ld.shared.f32 	%f86, [%r5+100];
	ld.shared.f32 	%f87, [%r6+3200];
	mul.f32 	%f88, %f86, %f87;
	cvt.f64.f32 	%fd54, %f88;
	add.f64 	%fd55, %fd53, %fd54;
	ld.shared.f32 	%f89, [%r5+104];
	ld.shared.f32 	%f90, [%r6+3328];
	mul.f32 	%f91, %f89, %f90;
	cvt.f64.f32 	%fd56, %f91;
	add.f64 	%fd57, %fd55, %fd56;
	ld.shared.f32 	%f92, [%r5+108];
	ld.shared.f32 	%f93, [%r6+3456];
	mul.f32 	%f94, %f92, %f93;
	cvt.f64.f32 	%fd58, %f94;
	add.f64 	%fd59, %fd57, %fd58;
	ld.shared.f32 	%f95, [%r5+112];
	ld.shared.f32 	%f96, [%r6+3584];
	mul.f32 	%f97, %f95, %f96;
	cvt.f64.f32 	%fd60, %f97;
	add.f64 	%fd61, %fd59, %fd60;
	ld.shared.f32 	%f98, [%r5+116];
	ld.shared.f32 	%f99, [%r6+3712];
	mul.f32 	%f100, %f98, %f99;
	cvt.f64.f32 	%fd62, %f100;
	add.f64 	%fd63, %fd61, %fd62;
	ld.shared.f32 	%f101, [%r5+120];
	ld.shared.f32 	%f102, [%r6+3840];
	mul.f32 	%f103, %f101, %f102;
	cvt.f64.f32 	%fd64, %f103;
	add.f64 	%fd65, %fd63, %fd64;
	ld.shared.f32 	%f104, [%r5+124];
	ld.shared.f32 	%f105, [%r6+3968];
	mul.f32 	%f106, %f104, %f105;
	cvt.f64.f32 	%fd66, %f106;
	add.f64 	%fd67, %fd65, %fd66;
	bar.sync 	0;
	add.s64 	%rd52, %rd52, %rd11;
	add.s64 	%rd51, %rd51, 32;
	add.s64 	%rd50, %rd50, -1;
	add.s64 	%rd49, %rd49, 128;
	add.s64 	%rd48, %rd48, 32;
	setp.ne.s64 	%p7, %rd50, 0;
	@%p7 bra 	$L__BB2_2;
	cvt.rn.f32.f64 	%f110, %fd67;
$L__BB2_9:
	setp.le.u64 	%p8, %rd33, %rd6;
	setp.ge.u64 	%p9, %rd5, %rd34;
	or.pred  	%p10, %p8, %p9;
	@%p10 bra 	$L__BB2_11;
	mad.lo.s64 	%rd44, %rd34, %rd6, %rd5;
	cvta.to.global.u64 	%rd45, %rd36;
	shl.b64 	%rd46, %rd44, 2;
	add.s64 	%rd47, %rd45, %rd46;
	st.global.f32 	[%rd47], %f110;
$L__BB2_11:
	ret;

}
	// .globl	_Z22sgemm_shared_mem_blockILi32EEviiifPKfS1_fPf
.visible .entry _Z22sgemm_shared_mem_blockILi32EEviiifPKfS1_fPf(
	.param .u32 _Z22sgemm_shared_mem_blockILi32EEviiifPKfS1_fPf_param_0,
	.param .u32 _Z22sgemm_shared_mem_blockILi32EEviiifPKfS1_fPf_param_1,
	.param .u32 _Z22sgemm_shared_mem_blockILi32EEviiifPKfS1_fPf_param_2,
	.param .f32 _Z22sgemm_shared_mem_blockILi32EEviiifPKfS1_fPf_param_3,
	.param .u64 .ptr .align 1 _Z22sgemm_shared_mem_blockILi32EEviiifPKfS1_fPf_param_4,
	.param .u64 .ptr .align 1 _Z22sgemm_shared_mem_blockILi32EEviiifPKfS1_fPf_param_5,
	.param .f32 _Z22sgemm_shared_mem_blockILi32EEviiifPKfS1_fPf_param_6,
	.param .u64 .ptr .align 1 _Z22sgemm_shared_mem_blockILi32EEviiifPKfS1_fPf_param_7
)
{
	.reg .pred 	%p<3>;
	.reg .b32 	%r<32>;
	.reg .b32 	%f<110>;
	.reg .b64 	%rd<27>;
	// demoted variable
	.shared .align 4 .b8 _ZZ22sgemm_shared_mem_blockILi32EEviiifPKfS1_fPfE2As[4096];
	// demoted variable
	.shared .align 4 .b8 _ZZ22sgemm_shared_mem_blockILi32EEviiifPKfS1_fPfE2Bs[4096];
	ld.param.u32 	%r12, [_Z22sgemm_shared_mem_blockILi32EEviiifPKfS1_fPf_param_1];
	ld.param.u32 	%r13, [_Z22sgemm_shared_mem_blockILi32EEviiifPKfS1_fPf_param_2];
	ld.param.f32 	%f4, [_Z22sgemm_shared_mem_blockILi32EEviiifPKfS1_fPf_param_3];
	ld.param.u64 	%rd8, [_Z22sgemm_shared_mem_blockILi32EEviiifPKfS1_fPf_param_4];
	ld.param.u64 	%rd9, [_Z22sgemm_shared_mem_blockILi32EEviiifPKfS1_fPf_param_5];
	ld.param.f32 	%f5, [_Z22sgemm_shared_mem_blockILi32EEviiifPKfS1_fPf_param_6];
	ld.param.u64 	%rd10, [_Z22sgemm_shared_mem_blockILi32EEviiifPKfS1_fPf_param_7];
	mov.u32 	%r14, %ctaid.x;
	mov.u32 	%r1, %ctaid.y;
	mov.u32 	%r2, %tid.x;
	and.b32  	%r3, %r2, 31;
	shr.u32 	%r4, %r2, 5;
	shl.b32 	%r5, %r14, 5;
	setp.lt.s32 	%p1, %r13, 1;
	mov.f32 	%f109, 0f00000000;
	@%p1 bra 	$L__BB3_3;
	mul.lo.s32 	%r16, %r13, %r5;
	mad.lo.s32 	%r17, %r13, %r4, %r3;
	and.b32  	%r18, %r2, 992;
	or.b32  	%r19, %r18, %r3;
	shl.b32 	%r20, %r19, 2;
	mov.u32 	%r21, _ZZ22sgemm_shared_mem_blockILi32EEviiifPKfS1_fPfE2As;
	add.s32 	%r6, %r21, %r20;
	mad.lo.s32 	%r22, %r12, %r4, %r3;
	mov.u32 	%r23, _ZZ22sgemm_shared_mem_blockILi32EEviiifPKfS1_fPfE2Bs;
	add.s32 	%r7, %r23, %r20;
	shl.b32 	%r24, %r12, 5;
	shl.b32 	%r25, %r2, 2;
	and.b32  	%r26, %r25, 3968;
	add.s32 	%r8, %r21, %r26;
	shl.b32 	%r27, %r3, 2;
	add.s32 	%r9, %r23, %r27;
	mul.wide.u32 	%rd11, %r16, 4;
	mul.wide.u32 	%rd12, %r17, 4;
	add.s64 	%rd13, %rd11, %rd12;
	cvta.to.global.u64 	%rd14, %rd8;
	add.s64 	%rd26, %rd14, %rd13;
	mul.wide.u32 	%rd15, %r1, 128;
	mul.wide.u32 	%rd16, %r22, 4;
	add.s64 	%rd17, %rd15, %rd16;
	cvta.to.global.u64 	%rd18, %rd9;
	add.s64 	%rd25, %rd18, %rd17;
	mul.wide.s32 	%rd3, %r24, 4;
	mov.f32 	%f109, 0f00000000;
	mov.b32 	%r31, 0;
$L__BB3_2:
	ld.global.f32 	%f8, [%rd26];
	st.shared.f32 	[%r6], %f8;
	ld.global.f32 	%f9, [%rd25];
	st.shared.f32 	[%r7], %f9;
	bar.sync 	0;
	ld.shared.f32 	%f10, [%r8];
	ld.shared.f32 	%f11, [%r9];
	fma.rn.f32 	%f12, %f10, %f11, %f109;
	ld.shared.f32 	%f13, [%r8+4];
	ld.shared.f32 	%f14, [%r9+128];
	fma.rn.f32 	%f15, %f13, %f14, %f12;
	ld.shared.f32 	%f16, [%r8+8];
	ld.shared.f32 	%f17, [%r9+256];
	fma.rn.f32 	%f18, %f16, %f17, %f15;
	ld.shared.f32 	%f19, [%r8+12];
	ld.shared.f32 	%f20, [%r9+384];
	fma.rn.f32 	%f21, %f19, %f20, %f18;
	ld.shared.f32 	%f22, [%r8+16];
	ld.shared.f32 	%f23, [%r9+512];
	fma.rn.f32 	%f24, %f22, %f23, %f21;
	ld.shared.f32 	%f25, [%r8+20];
	ld.shared.f32 	%f26, [%r9+640];
	fma.rn.f32 	%f27, %f25, %f26, %f24;
	ld.shared.f32 	%f28, [%r8+24];
	ld.shared.f32 	%f29, [%r9+768];
	fma.rn.f32 	%f30, %f28, %f29, %f27;
	ld.shared.f32 	%f31, [%r8+28];
	ld.shared.f32 	%f32, [%r9+896];
	fma.rn.f32 	%f33, %f31, %f32, %f30;
	ld.shared.f32 	%f34, [%r8+32];
	ld.shared.f32 	%f35, [%r9+1024];
	fma.rn.f32 	%f36, %f34, %f35, %f33;
	ld.shared.f32 	%f37, [%r8+36];
	ld.shared.f32 	%f38, [%r9+1152];
	fma.rn.f32 	%f39, %f37, %f38, %f36;
	ld.shared.f32 	%f40, [%r8+40];
	ld.shared.f32 	%f41, [%r9+1280];
	fma.rn.f32 	%f42, %f40, %f41, %f39;
	ld.shared.f32 	%f43, [%r8+44];
	ld.shared.f32 	%f44, [%r9+1408];
	fma.rn.f32 	%f45, %f43, %f44, %f42;
	ld.shared.f32 	%f46, [%r8+48];
	ld.shared.f32 	%f47, [%r9+1536];
	fma.rn.f32 	%f48, %f46, %f47, %f45;
	ld.shared.f32 	%f49, [%r8+52];
	ld.shared.f32 	%f50, [%r9+1664];
	fma.rn.f32 	%f51, %f49, %f50, %f48;
	ld.shared.f32 	%f52, [%r8+56];
	ld.shared.f32 	%f53, [%r9+1792];
	fma.rn.f32 	%f54, %f52, %f53, %f51;
	ld.shared.f32 	%f55, [%r8+60];
	ld.shared.f32 	%f56, [%r9+1920];
	fma.rn.f32 	%f57, %f55, %f56, %f54;
	ld.shared.f32 	%f58, [%r8+64];
	ld.shared.f32 	%f59, [%r9+2048];
	fma.rn.f32 	%f60, %f58, %f59, %f57;
	ld.shared.f32 	%f61, [%r8+68];
	ld.shared.f32 	%f62, [%r9+2176];
	fma.rn.f32 	%f63, %f61, %f62, %f60;
	ld.shared.f32 	%f64, [%r8+72];
	ld.shared.f32 	%f65, [%r9+2304];
	fma.rn.f32 	%f66, %f64, %f65, %f63;
	ld.shared.f32 	%f67, [%r8+76];
	ld.shared.f32 	%f68, [%r9+2432];
	fma.rn.f32 	%f69, %f67, %f68, %f66;
	ld.shared.f32 	%f70, [%r8+80];
	ld.shared.f32 	%f71, [%r9+2560];
	fma.rn.f32 	%f72, %f70, %f71, %f69;
	ld.shared.f32 	%f73, [%r8+84];
	ld.shared.f32 	%f74, [%r9+2688];
	fma.rn.f32 	%f75, %f73, %f74, %f72;
	ld.shared.f32 	%f76, [%r8+88];
	ld.shared.f32 	%f77, [%r9+2816];
	fma.rn.f32 	%f78, %f76, %f77, %f75;
	ld.shared.f32 	%f79, [%r8+92];
	ld.shared.f32 	%f80, [%r9+2944];
	fma.rn.f32 	%f81, %f79, %f80, %f78;
	ld.shared.f32 	%f82, [%r8+96];
	ld.shared.f32 	%f83, [%r9+3072];
	fma.rn.f32 	%f84, %f82, %f83, %f81;
	ld.shared.f32 	%f85, [%r8+100];
	ld.shared.f32 	%f86, [%r9+3200];
	fma.rn.f32 	%f87, %f85, %f86, %f84;
	ld.shared.f32 	%f88, [%r8+104];
	ld.shared.f32 	%f89, [%r9+3328];
	fma.rn.f32 	%f90, %f88, %f89, %f87;
	ld.shared.f32 	%f91, [%r8+108];
	ld.shared.f32 	%f92, [%r9+3456];
	fma.rn.f32 	%f93, %f91, %f92, %f90;
	ld.shared.f32 	%f94, [%r8+112];
	ld.shared.f32 	%f95, [%r9+3584];
	fma.rn.f32 	%f96, %f94, %f95, %f93;
	ld.shared.f32 	%f97, [%r8+116];
	ld.shared.f32 	%f98, [%r9+3712];
	fma.rn.f32 	%f99, %f97, %f98, %f96;
	ld.shared.f32 	%f100, [%r8+120];
	ld.shared.f32 	%f101, [%r9+3840];
	fma.rn.f32 	%f102, %f100, %f101, %f99;
	ld.shared.f32 	%f103, [%r8+124];
	ld.shared.f32 	%f104, [%r9+3968];
	fma.rn.f32 	%f109, %f103, %f104, %f102;
	bar.sync 	0;
	add.s32 	%r31, %r31, 32;
	add.s64 	%rd26, %rd26, 128;
	add.s64 	%rd25, %rd25, %rd3;
	setp.lt.s32 	%p2, %r31, %r13;
	@%p2 bra 	$L__BB3_2;
$L__BB3_3:
	shl.b32 	%r28, %r1, 5;
	mad.lo.s32 	%r29, %r12, %r5, %r28;
	cvt.u64.u32 	%rd19, %r29;
	cvta.to.global.u64 	%rd20, %rd10;
	mad.lo.s32 	%r30, %r12, %r4, %r3;
	cvt.u64.u32 	%rd21, %r30;
	add.s64 	%rd22, %rd19, %rd21;
	shl.b64 	%rd23, %rd22, 2;
	add.s64 	%rd24, %rd20, %rd23;
	ld.global.f32 	%f105, [%rd24];
	mul.f32 	%f106, %f5, %f105;
	fma.rn.f32 	%f107, %f4, %f109, %f106;
	st.global.f32 	[%rd24], %f107;
	ret;

}


// ===== COMPILED SASS (sm_100) =====

	.target	sm_100

	.elftype	@"ET_EXEC"


//--------------------- .note.nv.tkinfo           --------------------------
	.section	.note.nv.tkinfo,"",@"SHT_NOTE"
	.sectionflags	@"SHF_NOTE_NV_TKINFO"
	.tkinfo
        /*0018*/ 	.word	0x00000002
        /*0030*/ 	.string	""
        /*0030*/ 	.string	"ptxas"
        /*0030*/ 	.string	"Cuda compilation tools, release 13.0, V13.0.88"
        /*0030*/ 	.string	"Build cuda_13.0.r13.0/compiler.36424714_0"
        /*0030*/ 	.string	"-arch sm_100 -m 64 "



//--------------------- .note.nv.cuinfo           --------------------------
	.section	.note.nv.cuinfo,"",@"SHT_NOTE"
	.sectionflags	@"SHF_NOTE_NV_CUINFO"
        /*0018*/ 	.short	0x0002
        /*001a*/ 	.short	0x0064
        /*001c*/ 	.short	0x0082
	.zero		2


//--------------------- .nv.info                  --------------------------
	.section	.nv.info,"",@"SHT_CUDA_INFO"
	.align	4


	//----- nvinfo : EIATTR_REGCOUNT
	.align		4
        /*0000*/ 	.byte	0x04, 0x2f
        /*0002*/ 	.short	(.L_1 - .L_0)
	.align		4
.L_0:
        /*0004*/ 	.word	index@(_Z19matmul_naive_kernel6matrixS_S_)
        /*0008*/ 	.word	0x00000020


	//----- nvinfo : EIATTR_FRAME_SIZE
	.align		4
.L_1:
        /*000c*/ 	.byte	0x04, 0x11
        /*000e*/ 	.short	(.L_3 - .L_2)
	.align		4
.L_2:
        /*0010*/ 	.word	index@(_Z19matmul_naive_kernel6matrixS_S_)
        /*0014*/ 	.word	0x00000000


	//----- nvinfo : EIATTR_REGCOUNT
	.align		4
.L_3:
        /*0018*/ 	.byte	0x04, 0x2f
        /*001a*/ 	.short	(.L_5 - .L_4)
	.align		4
.L_4:
        /*001c*/ 	.word	index@(_Z22matmul_coalesce_kernel6matrixS_S_)
        /*0020*/ 	.word	0x00000020


	//----- nvinfo : EIATTR_FRAME_SIZE
	.align		4
.L_5:
        /*0024*/ 	.byte	0x04, 0x11
        /*0026*/ 	.short	(.L_7 - .L_6)
	.align		4
.L_6:
        /*0028*/ 	.word	index@($__internal_0_$__cuda_sm20_div_u16)
        /*002c*/ 	.word	0x00000000


	//----- nvinfo : EIATTR_FRAME_SIZE
	.align		4
.L_7:
        /*0030*/ 	.byte	0x04, 0x11
        /*0032*/ 	.short	(.L_9 - .L_8)
	.align		4
.L_8:
        /*0034*/ 	.word	index@(_Z22matmul_coalesce_kernel6matrixS_S_)
        /*0038*/ 	.word	0x00000000


	//----- nvinfo : EIATTR_REGCOUNT
	.align		4
.L_9:
        /*003c*/ 	.byte	0x04, 0x2f
        /*003e*/ 	.short	(.L_11 - .L_10)
	.align		4
.L_10:
        /*0040*/ 	.word	index@(_Z23matmul_sharedmem_kernelILm32EEv6matrixS0_S0_)
        /*0044*/ 	.word	0x00000020


	//----- nvinfo : EIATTR_FRAME_SIZE
	.align		4
.L_11:
        /*0048*/ 	.byte	0x04, 0x11
        /*004a*/ 	.short	(.L_13 - .L_12)
	.align		4
.L_12:
        /*004c*/ 	.word	index@(_Z23matmul_sharedmem_kernelILm32EEv6matrixS0_S0_)
        /*0050*/ 	.word	0x00000000


	//----- nvinfo : EIATTR_REGCOUNT
	.align		4
.L_13:
        /*0054*/ 	.byte	0x04, 0x2f
        /*0056*/ 	.short	(.L_15 - .L_14)
	.align		4
.L_14:
        /*0058*/ 	.word	index@(_Z22sgemm_shared_mem_blockILi32EEviiifPKfS1_fPf)
        /*005c*/ 	.word	0x00000020


	//----- nvinfo : EIATTR_FRAME_SIZE
	.align		4
.L_15:
        /*0060*/ 	.byte	0x04, 0x11
        /*0062*/ 	.short	(.L_17 - .L_16)
	.align		4
.L_16:
        /*0064*/ 	.word	index@(_Z22sgemm_shared_mem_blockILi32EEviiifPKfS1_fPf)
        /*0068*/ 	.word	0x00000000


	//----- nvinfo : EIATTR_MIN_STACK_SIZE
	.align		4
.L_17:
        /*006c*/ 	.byte	0x04, 0x12
        /*006e*/ 	.short	(.L_19 - .L_18)
	.align		4
.L_18:
        /*0070*/ 	.word	index@(_Z22sgemm_shared_mem_blockILi32EEviiifPKfS1_fPf)
        /*0074*/ 	.word	0x00000000


	//----- nvinfo : EIATTR_MIN_STACK_SIZE
	.align		4
.L_19:
        /*0078*/ 	.byte	0x04, 0x12
        /*007a*/ 	.short	(.L_21 - .L_20)
	.align		4
.L_20:
        /*007c*/ 	.word	index@(_Z23matmul_sharedmem_kernelILm32EEv6matrixS0_S0_)
        /*0080*/ 	.word	0x00000000


	//----- nvinfo : EIATTR_MIN_STACK_SIZE
	.align		4
.L_21:
        /*0084*/ 	.byte	0x04, 0x12
        /*0086*/ 	.short	(.L_23 - .L_22)
	.align		4
.L_22:
        /*0088*/ 	.word	index@(_Z22matmul_coalesce_kernel6matrixS_S_)
        /*008c*/ 	.word	0x00000000


	//----- nvinfo : EIATTR_MIN_STACK_SIZE
	.align		4
.L_23:
        /*0090*/ 	.byte	0x04, 0x12
        /*0092*/ 	.short	(.L_25 - .L_24)
	.align		4
.L_24:
        /*0094*/ 	.word	index@(_Z19matmul_naive_kernel6matrixS_S_)
        /*0098*/ 	.word	0x00000000
.L_25:


//--------------------- .nv.compat                --------------------------
	.section	.nv.compat,"",@"SHT_CUDA_COMPAT_INFO"
	.align	4
        /*0000*/ 	.byte	0x02, 0x09, 0x00, 0x00, 0x02, 0x02, 0x01, 0x00, 0x02, 0x05, 0x05, 0x00, 0x03, 0x07, 0x01, 0x01
        /*0010*/ 	.byte	0x02, 0x03, 0x00, 0x00, 0x02, 0x06, 0x01, 0x00, 0x04, 0x0b, 0x08, 0x00, 0x01, 0x00, 0x00, 0x00
        /*0020*/ 	.byte	0x00, 0x00, 0x00, 0x00


//--------------------- .nv.info._Z22sgemm_shared_mem_blockILi32EEviiifPKfS1_fPf --------------------------
	.section	.nv.info._Z22sgemm_shared_mem_blockILi32EEviiifPKfS1_fPf,"",@"SHT_CUDA_INFO"
	.sectionflags	@""
	.align	4


	//----- nvinfo : EIATTR_CUDA_API_VERSION
	.align		4
        /*0000*/ 	.byte	0x04, 0x37
        /*0002*/ 	.short	(.L_27 - .L_26)
.L_26:
        /*0004*/ 	.word	0x00000082


	//----- nvinfo : EIATTR_KPARAM_INFO
	.align		4
.L_27:
        /*0008*/ 	.byte	0x04, 0x17
        /*000a*/ 	.short	(.L_29 - .L_28)
.L_28:
        /*000c*/ 	.word	0x00000000
        /*0010*/ 	.short	0x0007
        /*0012*/ 	.short	0x0028
        /*0014*/ 	.byte	0x00, 0xf5, 0x21, 0x00


	//----- nvinfo : EIATTR_KPARAM_INFO
	.align		4
.L_29:
        /*0018*/ 	.byte	0x04, 0x17
        /*001a*/ 	.short	(.L_31 - .L_30)
.L_30:
        /*001c*/ 	.word	0x00000000
        /*0020*/ 	.short	0x0006
        /*0022*/ 	.short	0x0020
        /*0024*/ 	.byte	0x00, 0xf0, 0x11, 0x00


	//----- nvinfo : EIATTR_KPARAM_INFO
	.align		4
.L_31:
        /*0028*/ 	.byte	0x04, 0x17
        /*002a*/ 	.short	(.L_33 - .L_32)
.L_32:
        /*002c*/ 	.word	0x00000000
        /*0030*/ 	.short	0x0005
        /*0032*/ 	.short	0x0018
        /*0034*/ 	.byte	0x00, 0xf5, 0x21, 0x00


	//----- nvinfo : EIATTR_KPARAM_INFO
	.align		4
.L_33:
        /*0038*/ 	.byte	0x04, 0x17
        /*003a*/ 	.short	(.L_35 - .L_34)
.L_34:
        /*003c*/ 	.word	0x00000000
        /*0040*/ 	.short	0x0004
        /*0042*/ 	.short	0x0010
        /*0044*/ 	.byte	0x00, 0xf5, 0x21, 0x00


	//----- nvinfo : EIATTR_KPARAM_INFO
	.align		4
.L_35:
        /*0048*/ 	.byte	0x04, 0x17
        /*004a*/ 	.short	(.L_37 - .L_36)
.L_36:
        /*004c*/ 	.word	0x00000000
        /*0050*/ 	.short	0x0003
        /*0052*/ 	.short	0x000c
        /*0054*/ 	.byte	0x00, 0xf0, 0x11, 0x00


	//----- nvinfo : EIATTR_KPARAM_INFO
	.align		4
.L_37:
        /*0058*/ 	.byte	0x04, 0x17
        /*005a*/ 	.short	(.L_39 - .L_38)
.L_38:
        /*005c*/ 	.word	0x00000000
        /*0060*/ 	.short	0x0002
        /*0062*/ 	.short	0x0008
        /*0064*/ 	.byte	0x00, 0xf0, 0x11, 0x00


	//----- nvinfo : EIATTR_KPARAM_INFO
	.align		4
.L_39:
        /*0068*/ 	.byte	0x04, 0x17
        /*006a*/ 	.short	(.L_41 - .L_40)
.L_40:
        /*006c*/ 	.word	0x00000000
        /*0070*/ 	.short	0x0001
        /*0072*/ 	.short	0x0004
        /*0074*/ 	.byte	0x00, 0xf0, 0x11, 0x00


	//----- nvinfo : EIATTR_KPARAM_INFO
	.align		4
.L_41:
        /*0078*/ 	.byte	0x04, 0x17
        /*007a*/ 	.short	(.L_43 - .L_42)
.L_42:
        /*007c*/ 	.word	0x00000000
        /*0080*/ 	.short	0x0000
        /*0082*/ 	.short	0x0000
        /*0084*/ 	.byte	0x00, 0xf0, 0x11, 0x00


	//----- nvinfo : EIATTR_SPARSE_MMA_MASK
	.align		4
.L_43:
        /*0088*/ 	.byte	0x03, 0x50
        /*008a*/ 	.short	0x0000


	//----- nvinfo : EIATTR_MAXREG_COUNT
	.align		4
        /*008c*/ 	.byte	0x03, 0x1b
        /*008e*/ 	.short	0x00ff


	//----- nvinfo : EIATTR_NUM_BARRIERS
	.align		4
        /*0090*/ 	.byte	0x02, 0x4c
        /*0092*/ 	.byte	0x01
	.zero		1


	//----- nvinfo : EIATTR_MERCURY_ISA_VERSION
	.align		4
        /*0094*/ 	.byte	0x03, 0x5f
        /*0096*/ 	.short	0x0101


	//----- nvinfo : EIATTR_VRC_CTA_INIT_COUNT
	.align		4
        /*0098*/ 	.byte	0x02, 0x4a
	.zero		1
	.zero		1


	//----- nvinfo : EIATTR_EXIT_INSTR_OFFSETS
	.align		4
        /*009c*/ 	.byte	0x04, 0x1c
        /*009e*/ 	.short	(.L_45 - .L_44)


	//   ....[0]....
.L_44:
        /*00a0*/ 	.word	0x000008d0


	//----- nvinfo : EIATTR_CBANK_PARAM_SIZE
	.align		4
.L_45:
        /*00a4*/ 	.byte	0x03, 0x19
        /*00a6*/ 	.short	0x0030


	//----- nvinfo : EIATTR_PARAM_CBANK
	.align		4
        /*00a8*/ 	.byte	0x04, 0x0a
        /*00aa*/ 	.short	(.L_47 - .L_46)
	.align		4
.L_46:
        /*00ac*/ 	.word	index@(.nv.constant0._Z22sgemm_shared_mem_blockILi32EEviiifPKfS1_fPf)
        /*00b0*/ 	.short	0x0380
        /*00b2*/ 	.short	0x0030


	//----- nvinfo : EIATTR_SW_WAR
	.align		4
.L_47:
        /*00b4*/ 	.byte	0x04, 0x36
        /*00b6*/ 	.short	(.L_49 - .L_48)
.L_48:
        /*00b8*/ 	.word	0x00000008
.L_49:


//--------------------- .nv.info._Z23matmul_sharedmem_kernelILm32EEv6matrixS0_S0_ --------------------------
	.section	.nv.info._Z23matmul_sharedmem_kernelILm32EEv6matrixS0_S0_,"",@"SHT_CUDA_INFO"
	.sectionflags	@""
	.align	4


	//----- nvinfo : EIATTR_CUDA_API_VERSION
	.align		4
        /*0000*/ 	.byte	0x04, 0x37
        /*0002*/ 	.short	(.L_51 - .L_50)
.L_50:
        /*0004*/ 	.word	0x00000082


	//----- nvinfo : EIATTR_KPARAM_INFO
	.align		4
.L_51:
        /*0008*/ 	.byte	0x04, 0x17
        /*000a*/ 	.short	(.L_53 - .L_52)
.L_52:
        /*000c*/ 	.word	0x00000000
        /*0010*/ 	.short	0x0002
        /*0012*/ 	.short	0x0050
        /*0014*/ 	.byte	0x00, 0xf0, 0xa1, 0x00


	//----- nvinfo : EIATTR_KPARAM_INFO
	.align		4
.L_53:
        /*0018*/ 	.byte	0x04, 0x17
        /*001a*/ 	.short	(.L_55 - .L_54)
.L_54:
        /*001c*/ 	.word	0x00000000
        /*0020*/ 	.short	0x0001
        /*0022*/ 	.short	0x0028
        /*0024*/ 	.byte	0x00, 0xf0, 0xa1, 0x00


	//----- nvinfo : EIATTR_KPARAM_INFO
	.align		4
.L_55:
        /*0028*/ 	.byte	0x04, 0x17
        /*002a*/ 	.short	(.L_57 - .L_56)
.L_56:
        /*002c*/ 	.word	0x00000000
        /*0030*/ 	.short	0x0000
        /*0032*/ 	.short	0x0000
        /*0034*/ 	.byte	0x00, 0xf0, 0xa1, 0x00


	//----- nvinfo : EIATTR_SPARSE_MMA_MASK
	.align		4
.L_57:
        /*0038*/ 	.byte	0x03, 0x50
        /*003a*/ 	.short	0x0000


	//----- nvinfo : EIATTR_MAXREG_COUNT
	.align		4
        /*003c*/ 	.byte	0x03, 0x1b
        /*003e*/ 	.short	0x00ff


	//----- nvinfo : EIATTR_NUM_BARRIERS
	.align		4
        /*0040*/ 	.byte	0x02, 0x4c
        /*0042*/ 	.byte	0x01
	.zero		1


	//----- nvinfo : EIATTR_MERCURY_ISA_VERSION
	.align		4
        /*0044*/ 	.byte	0x03, 0x5f
        /*0046*/ 	.short	0x0101


	//----- nvinfo : EIATTR_VRC_CTA_INIT_COUNT
	.align		4
        /*0048*/ 	.byte	0x02, 0x4a
	.zero		1
	.zero		1


	//----- nvinfo : EIATTR_EXIT_INSTR_OFFSETS
	.align		4
        /*004c*/ 	.byte	0x04, 0x1c
        /*004e*/ 	.short	(.L_59 - .L_58)


	//   ....[0]....
.L_58:
        /*0050*/ 	.word	0x00000e50


	//   ....[1]....
        /*0054*/ 	.word	0x00000ed0


	//----- nvinfo : EIATTR_CBANK_PARAM_SIZE
	.align		4
.L_59:
        /*0058*/ 	.byte	0x03, 0x19
        /*005a*/ 	.short	0x0078


	//----- nvinfo : EIATTR_PARAM_CBANK
	.align		4
        /*005c*/ 	.byte	0x04, 0x0a
        /*005e*/ 	.short	(.L_61 - .L_60)
	.align		4
.L_60:
        /*0060*/ 	.word	index@(.nv.constant0._Z23matmul_sharedmem_kernelILm32EEv6matrixS0_S0_)
        /*0064*/ 	.short	0x0380
        /*0066*/ 	.short	0x0078


	//----- nvinfo : EIATTR_SW_WAR
	.align		4
.L_61:
        /*0068*/ 	.byte	0x04, 0x36
        /*006a*/ 	.short	(.L_63 - .L_62)
.L_62:
        /*006c*/ 	.word	0x00000008
.L_63:


//--------------------- .nv.info._Z22matmul_coalesce_kernel6matrixS_S_ --------------------------
	.section	.nv.info._Z22matmul_coalesce_kernel6matrixS_S_,"",@"SHT_CUDA_INFO"
	.sectionflags	@""
	.align	4


	//----- nvinfo : EIATTR_CUDA_API_VERSION
	.align		4
        /*0000*/ 	.byte	0x04, 0x37
        /*0002*/ 	.short	(.L_65 - .L_64)
.L_64:
        /*0004*/ 	.word	0x00000082


	//----- nvinfo : EIATTR_KPARAM_INFO
	.align		4
.L_65:
        /*0008*/ 	.byte	0x04, 0x17
        /*000a*/ 	.short	(.L_67 - .L_66)
.L_66:
        /*000c*/ 	.word	0x00000000
        /*0010*/ 	.short	0x0002
        /*0012*/ 	.short	0x0050
        /*0014*/ 	.byte	0x00, 0xf0, 0xa1, 0x00


	//----- nvinfo : EIATTR_KPARAM_INFO
	.align		4
.L_67:
        /*0018*/ 	.byte	0x04, 0x17
        /*001a*/ 	.short	(.L_69 - .L_68)
.L_68:
        /*001c*/ 	.word	0x00000000
        /*0020*/ 	.short	0x0001
        /*0022*/ 	.short	0x0028
        /*0024*/ 	.byte	0x00, 0xf0, 0xa1, 0x00


	//----- nvinfo : EIATTR_KPARAM_INFO
	.align		4
.L_69:
        /*0028*/ 	.byte	0x04, 0x17
        /*002a*/ 	.short	(.L_71 - .L_70)
.L_70:
        /*002c*/ 	.word	0x00000000
        /*0030*/ 	.short	0x0000
        /*0032*/ 	.short	0x0000
        /*0034*/ 	.byte	0x00, 0xf0, 0xa1, 0x00


	//----- nvinfo : EIATTR_SPARSE_MMA_MASK
	.align		4
.L_71:
        /*0038*/ 	.byte	0x03, 0x50
        /*003a*/ 	.short	0x0000


	//----- nvinfo : EIATTR_MAXREG_COUNT
	.align		4
        /*003c*/ 	.byte	0x03, 0x1b
        /*003e*/ 	.short	0x00ff


	//----- nvinfo : EIATTR_MERCURY_ISA_VERSION
	.align		4
        /*0040*/ 	.byte	0x03, 0x5f
        /*0042*/ 	.short	0x0101


	//----- nvinfo : EIATTR_VRC_CTA_INIT_COUNT
	.align		4
        /*0044*/ 	.byte	0x02, 0x4a
	.zero		1
	.zero		1


	//----- nvinfo : EIATTR_EXIT_INSTR_OFFSETS
	.align		4
        /*0048*/ 	.byte	0x04, 0x1c
        /*004a*/ 	.short	(.L_73 - .L_72)


	//   ....[0]....
.L_72:
        /*004c*/ 	.word	0x00000180


	//   ....[1]....
        /*0050*/ 	.word	0x00000ed0


	//----- nvinfo : EIATTR_CRS_STACK_SIZE
	.align		4
.L_73:
        /*0054*/ 	.byte	0x04, 0x1e
        /*0056*/ 	.short	(.L_75 - .L_74)
.L_74:
        /*0058*/ 	.word	0x00000000


	//----- nvinfo : EIATTR_CBANK_PARAM_SIZE
	.align		4
.L_75:
        /*005c*/ 	.byte	0x03, 0x19
        /*005e*/ 	.short	0x0078


	//----- nvinfo : EIATTR_PARAM_CBANK
	.align		4
        /*0060*/ 	.byte	0x04, 0x0a
        /*0062*/ 	.short	(.L_77 - .L_76)
	.align		4
.L_76:
        /*0064*/ 	.word	index@(.nv.constant0._Z22matmul_coalesce_kernel6matrixS_S_)
        /*0068*/ 	.short	0x0380
        /*006a*/ 	.short	0x0078


	//----- nvinfo : EIATTR_SW_WAR
	.align		4
.L_77:
        /*006c*/ 	.byte	0x04, 0x36
        /*006e*/ 	.short	(.L_79 - .L_78)
.L_78:
        /*0070*/ 	.word	0x00000008
.L_79:


//--------------------- .nv.info._Z19matmul_naive_kernel6matrixS_S_ --------------------------
	.section	.nv.info._Z19matmul_naive_kernel6matrixS_S_,"",@"SHT_CUDA_INFO"
	.sectionflags	@""
	.align	4


	//----- nvinfo : EIATTR_CUDA_API_VERSION
	.align		4
        /*0000*/ 	.byte	0x04, 0x37
        /*0002*/ 	.short	(.L_81 - .L_80)
.L_80:
        /*0004*/ 	.word	0x00000082


	//----- nvinfo : EIATTR_KPARAM_INFO
	.align		4
.L_81:
        /*0008*/ 	.byte	0x04, 0x17
        /*000a*/ 	.short	(.L_83 - .L_82)
.L_82:
        /*000c*/ 	.word	0x00000000
        /*0010*/ 	.short	0x0002
        /*0012*/ 	.short	0x0050
        /*0014*/ 	.byte	0x00, 0xf0, 0xa1, 0x00


	//----- nvinfo : EIATTR_KPARAM_INFO
	.align		4
.L_83:
        /*0018*/ 	.byte	0x04, 0x17
        /*001a*/ 	.short	(.L_85 - .L_84)
.L_84:
        /*001c*/ 	.word	0x00000000
        /*0020*/ 	.short	0x0001
        /*0022*/ 	.short	0x0028
        /*0024*/ 	.byte	0x00, 0xf0, 0xa1, 0x00


	//----- nvinfo : EIATTR_KPARAM_INFO
	.align		4
.L_85:
        /*0028*/ 	.byte	0x04, 0x17
        /*002a*/ 	.short	(.L_87 - .L_86)
.L_86:
        /*002c*/ 	.word	0x00000000
        /*0030*/ 	.short	0x0000
        /*0032*/ 	.short	0x0000
        /*0034*/ 	.byte	0x00, 0xf0, 0xa1, 0x00


	//----- nvinfo : EIATTR_SPARSE_MMA_MASK
	.align		4
.L_87:
        /*0038*/ 	.byte	0x03, 0x50
        /*003a*/ 	.short	0x0000


	//----- nvinfo : EIATTR_MAXREG_COUNT
	.align		4
        /*003c*/ 	.byte	0x03, 0x1b
        /*003e*/ 	.short	0x00ff


	//----- nvinfo : EIATTR_MERCURY_ISA_VERSION
	.align		4
        /*0040*/ 	.byte	0x03, 0x5f
        /*0042*/ 	.short	0x0101


	//----- nvinfo : EIATTR_VRC_CTA_INIT_COUNT
	.align		4
        /*0044*/ 	.byte	0x02, 0x4a
	.zero		1
	.zero		1


	//----- nvinfo : EIATTR_EXIT_INSTR_OFFSETS
	.align		4
        /*0048*/ 	.byte	0x04, 0x1c
        /*004a*/ 	.short	(.L_89 - .L_88)


	//   ....[0]....
.L_88:
        /*004c*/ 	.word	0x000000e0


	//   ....[1]....
        /*0050*/ 	.word	0x00000e30


	//----- nvinfo : EIATTR_CBANK_PARAM_SIZE
	.align		4
.L_89:
        /*0054*/ 	.byte	0x03, 0x19
        /*0056*/ 	.short	0x0078


	//----- nvinfo : EIATTR_PARAM_CBANK
	.align		4
        /*0058*/ 	.byte	0x04, 0x0a
        /*005a*/ 	.short	(.L_91 - .L_90)
	.align		4
.L_90:
        /*005c*/ 	.word	index@(.nv.constant0._Z19matmul_naive_kernel6matrixS_S_)
        /*0060*/ 	.short	0x0380
        /*0062*/ 	.short	0x0078


	//----- nvinfo : EIATTR_SW_WAR
	.align		4
.L_91:
        /*0064*/ 	.byte	0x04, 0x36
        /*0066*/ 	.short	(.L_93 - .L_92)
.L_92:
        /*0068*/ 	.word	0x00000008
.L_93:


//--------------------- .nv.callgraph             --------------------------
	.section	.nv.callgraph,"",@"SHT_CUDA_CALLGRAPH"
	.align	4
	.sectionentsize	8
	.align		4
        /*0000*/ 	.word	0x00000000
	.align		4
        /*0004*/ 	.word	0xffffffff
	.align		4
        /*0008*/ 	.word	0x00000000
	.align		4
        /*000c*/ 	.word	0xfffffffe
	.align		4
        /*0010*/ 	.word	0x00000000
	.align		4
        /*0014*/ 	.word	0xfffffffd
	.align		4
        /*0018*/ 	.word	0x00000000
	.align		4
        /*001c*/ 	.word	0xfffffffc


//--------------------- .text._Z22sgemm_shared_mem_blockILi32EEviiifPKfS1_fPf --------------------------
	.section	.text._Z22sgemm_shared_mem_blockILi32EEviiifPKfS1_fPf,"ax",@progbits
	.align	128
        .global         _Z22sgemm_shared_mem_blockILi32EEviiifPKfS1_fPf
        .type           _Z22sgemm_shared_mem_blockILi32EEviiifPKfS1_fPf,@function
        .size           _Z22sgemm_shared_mem_blockILi32EEviiifPKfS1_fPf,(.L_x_21 - _Z22sgemm_shared_mem_blockILi32EEviiifPKfS1_fPf)
        .other          _Z22sgemm_shared_mem_blockILi32EEviiifPKfS1_fPf,@"STO_CUDA_ENTRY STV_DEFAULT"
_Z22sgemm_shared_mem_blockILi32EEviiifPKfS1_fPf:
.text._Z22sgemm_shared_mem_blockILi32EEviiifPKfS1_fPf:
[----:B------:R-:W-:Y:S08]  /*0000*/  LDC R1, c[0x0][0x37c] ;  /* 0x0000df00ff017b82 */ /* 0x000ff00000000800 */
[----:B------:R-:W0:Y:S01]  /*0010*/  LDC R0, c[0x0][0x388] ;  /* 0x0000e200ff007b82 */ /* 0x000e220000000800 */
[----:B------:R-:W1:Y:S01]  /*0020*/  S2R R9, SR_TID.X ;  /* 0x0000000000097919 */ /* 0x000e620000002100 */
[----:B------:R-:W2:Y:S01]  /*0030*/  LDCU.64 UR8, c[0x0][0x358] ;  /* 0x00006b00ff0877ac */ /* 0x000ea20008000a00 */
[----:B------:R-:W-:Y:S01]  /*0040*/  HFMA2 R11, -RZ, RZ, 0, 0 ;  /* 0x00000000ff0b7431 */ /* 0x000fe200000001ff */
[----:B------:R-:W3:Y:S04]  /*0050*/  S2R R2, SR_CTAID.Y ;  /* 0x0000000000027919 */ /* 0x000ee80000002600 */
[----:B------:R-:W4:Y:S01]  /*0060*/  S2UR UR5, SR_CTAID.X ;  /* 0x00000000000579c3 */ /* 0x000f220000002500 */
[----:B0-----:R-:W-:Y:S01]  /*0070*/  ISETP.GE.AND P0, PT, R0, 0x1, PT ;  /* 0x000000010000780c */ /* 0x001fe20003f06270 */
[----:B----4-:R-:W-:Y:S01]  /*0080*/  USHF.L.U32 UR5, UR5, 0x5, URZ ;  /* 0x0000000505057899 */ /* 0x010fe200080006ff */
[----:B-1----:R-:W-:-:S02]  /*0090*/  LOP3.LUT R18, R9, 0x1f, RZ, 0xc0, !PT ;  /* 0x0000001f09127812 */ /* 0x002fc400078ec0ff */
[----:B------:R-:W-:-:S09]  /*00a0*/  SHF.R.U32.HI R19, RZ, 0x5, R9 ;  /* 0x00000005ff137819 */ /* 0x000fd20000011609 */
[----:B--23--:R-:W-:Y:S05]  /*00b0*/  @!P0 BRA `(.L_x_0) ;  /* 0x0000000400c88947 */ /* 0x00cfea0003800000 */
[----:B------:R-:W0:Y:S01]  /*00c0*/  LDC R10, c[0x0][0x384] ;  /* 0x0000e100ff0a7b82 */ /* 0x000e220000000800 */
[----:B------:R-:W1:Y:S01]  /*00d0*/  LDCU.128 UR12, c[0x0][0x390] ;  /* 0x00007200ff0c77ac */ /* 0x000e620008000c00 */
[----:B------:R-:W-:Y:S01]  /*00e0*/  IMAD R4, R19, R0, R18 ;  /* 0x0000000013047224 */ /* 0x000fe200078e0212 */
[----:B------:R-:W-:Y:S01]  /*00f0*/  LOP3.LUT R8, R9, 0x3e0, RZ, 0xc0, !PT ;  /* 0x000003e009087812 */ /* 0x000fe200078ec0ff */
[----:B------:R-:W-:Y:S01]  /*0100*/  IMAD R3, R0, UR5, RZ ;  /* 0x0000000500037c24 */ /* 0x000fe2000f8e02ff */
[----:B------:R-:W-:Y:S01]  /*0110*/  UMOV UR4, 0x400 ;  /* 0x0000040000047882 */ /* 0x000fe20000000000 */
[----:B------:R-:W-:Y:S01]  /*0120*/  IMAD.WIDE.U32 R4, R4, 0x4, RZ ;  /* 0x0000000404047825 */ /* 0x000fe200078e00ff */
[----:B------:R-:W-:Y:S01]  /*0130*/  LOP3.LUT R8, R8, 0x1f, R9, 0xf8, !PT ;  /* 0x0000001f08087812 */ /* 0x000fe200078ef809 */
[----:B------:R-:W2:Y:S01]  /*0140*/  S2UR UR6, SR_CgaCtaId ;  /* 0x00000000000679c3 */ /* 0x000ea20000008800 */
[----:B------:R-:W-:Y:S01]  /*0150*/  MOV R11, RZ ;  /* 0x000000ff000b7202 */ /* 0x000fe20000000f00 */
[----:B------:R-:W-:-:S03]  /*0160*/  IMAD.WIDE.U32 R4, R3, 0x4, R4 ;  /* 0x0000000403047825 */ /* 0x000fc600078e0004 */
[----:B-1----:R-:W-:-:S04]  /*0170*/  IADD3 R4, P0, PT, R4, UR12, RZ ;  /* 0x0000000c04047c10 */ /* 0x002fc8000ff1e0ff */
[----:B------:R-:W-:Y:S01]  /*0180*/  IADD3.X R3, PT, PT, R5, UR13, RZ, P0, !PT ;  /* 0x0000000d05037c10 */ /* 0x000fe200087fe4ff */
[----:B0-----:R-:W-:-:S04]  /*0190*/  IMAD R6, R19, R10, R18 ;  /* 0x0000000a13067224 */ /* 0x001fc800078e0212 */
[----:B------:R-:W-:Y:S01]  /*01a0*/  IMAD.WIDE.U32 R6, R6, 0x4, RZ ;  /* 0x0000000406067825 */ /* 0x000fe200078e00ff */
[----:B--2---:R-:W-:-:S03]  /*01b0*/  ULEA UR7, UR6, UR4, 0x18 ;  /* 0x0000000406077291 */ /* 0x004fc6000f8ec0ff */
[----:B------:R-:W-:Y:S01]  /*01c0*/  IMAD.WIDE.U32 R6, R2, 0x80, R6 ;  /* 0x0000008002067825 */ /* 0x000fe200078e0006 */
[----:B------:R-:W-:Y:S02]  /*01d0*/  UIADD3 UR4, UPT, UPT, UR4, 0x1000, URZ ;  /* 0x0000100004047890 */ /* 0x000fe4000fffe0ff */
[----:B------:R-:W-:Y:S02]  /*01e0*/  LEA R17, R8, UR7, 0x2 ;  /* 0x0000000708117c11 */ /* 0x000fe4000f8e10ff */
[----:B------:R-:W-:Y:S01]  /*01f0*/  ULEA UR4, UR6, UR4, 0x18 ;  /* 0x0000000406047291 */ /* 0x000fe2000f8ec0ff */
[----:B------:R-:W-:Y:S02]  /*0200*/  IADD3 R20, P0, PT, R6, UR14, RZ ;  /* 0x0000000e06147c10 */ /* 0x000fe4000ff1e0ff */
[----:B------:R-:W-:Y:S02]  /*0210*/  SHF.L.U32 R6, R9, 0x2, RZ ;  /* 0x0000000209067819 */ /* 0x000fe400000006ff */
[----:B------:R-:W-:-:S02]  /*0220*/  IADD3.X R21, PT, PT, R7, UR15, RZ, P0, !PT ;  /* 0x0000000f07157c10 */ /* 0x000fc400087fe4ff */
[----:B------:R-:W-:Y:S02]  /*0230*/  LOP3.LUT R6, R6, 0xf80, RZ, 0xc0, !PT ;  /* 0x00000f8006067812 */ /* 0x000fe400078ec0ff */
[----:B------:R-:W-:Y:S02]  /*0240*/  SHF.L.U32 R7, R10, 0x5, RZ ;  /* 0x000000050a077819 */ /* 0x000fe400000006ff */
[----:B------:R-:W-:Y:S02]  /*0250*/  LEA R16, R8, UR4, 0x2 ;  /* 0x0000000408107c11 */ /* 0x000fe4000f8e10ff */
[----:B------:R-:W-:Y:S01]  /*0260*/  LEA R5, R18, UR4, 0x2 ;  /* 0x0000000412057c11 */ /* 0x000fe2000f8e10ff */
[----:B------:R-:W-:-:S06]  /*0270*/  UMOV UR4, URZ ;  /* 0x000000ff00047c82 */ /* 0x000fcc0008000000 */
.L_x_1:
[----:B------:R-:W-:Y:S01]  /*0280*/  MOV R8, R4 ;  /* 0x0000000400087202 */ /* 0x000fe20000000f00 */
[----:B------:R-:W2:Y:S01]  /*0290*/  LDG.E R27, desc[UR8][R20.64] ;  /* 0x00000008141b7981 */ /* 0x000ea2000c1e1900 */
[----:B------:R-:W-:-:S05]  /*02a0*/  MOV R9, R3 ;  /* 0x0000000300097202 */ /* 0x000fca0000000f00 */
[----:B------:R-:W3:Y:S04]  /*02b0*/  LDG.E R22, desc[UR8][R8.64] ;  /* 0x0000000808167981 */ /* 0x000ee8000c1e1900 */
[----:B---3--:R-:W-:Y:S04]  /*02c0*/  STS [R17], R22 ;  /* 0x0000001611007388 */ /* 0x008fe80000000800 */
[----:B--2---:R-:W-:Y:S01]  /*02d0*/  STS [R16], R27 ;  /* 0x0000001b10007388 */ /* 0x004fe20000000800 */
[----:B------:R-:W-:Y:S06]  /*02e0*/  BAR.SYNC.DEFER_BLOCKING 0x0 ;  /* 0x0000000000007b1d */ /* 0x000fec0000010000 */
[----:B------:R-:W-:Y:S04]  /*02f0*/  LDS R10, [R5] ;  /* 0x00000000050a7984 */ /* 0x000fe80000000800 */
[----:B------:R-:W0:Y:S04]  /*0300*/  LDS.128 R12, [R6+UR7] ;  /* 0x00000007060c7984 */ /* 0x000e280008000c00 */
[----:B------:R-:W1:Y:S04]  /*0310*/  LDS R29, [R5+0x80] ;  /* 0x00008000051d7984 */ /* 0x000e680000000800 */
[----:B------:R-:W2:Y:S04]  /*0320*/  LDS R23, [R5+0x100] ;  /* 0x0001000005177984 */ /* 0x000ea80000000800 */
[----:B------:R-:W3:Y:S04]  /*0330*/  LDS R24, [R5+0x180] ;  /* 0x0001800005187984 */ /* 0x000ee80000000800 */
[----:B------:R-:W-:Y:S04]  /*0340*/  LDS R25, [R5+0x200] ;  /* 0x0002000005197984 */ /* 0x000fe80000000800 */
[----:B------:R-:W-:Y:S04]  /*0350*/  LDS R22, [R5+0x280] ;  /* 0x0002800005167984 */ /* 0x000fe80000000800 */
[----:B------:R-:W-:Y:S01]  /*0360*/  LDS R26, [R5+0xb80] ;  /* 0x000b8000051a7984 */ /* 0x000fe20000000800 */
[----:B0-----:R-:W-:-:S03]  /*0370*/  FFMA R12, R12, R10, R11 ;  /* 0x0000000a0c0c7223 */ /* 0x001fc6000000000b */
[----:B------:R-:W0:Y:S01]  /*0380*/  LDS.128 R8, [R6+UR7+0x10] ;  /* 0x0000100706087984 */ /* 0x000e220008000c00 */
[----:B-1----:R-:W-:-:S04]  /*0390*/  FFMA R12, R29, R13, R12 ;  /* 0x0000000d1d0c7223 */ /* 0x002fc8000000000c */
[----:B--2---:R-:W-:Y:S02]  /*03a0*/  FFMA R13, R23, R14, R12 ;  /* 0x0000000e170d7223 */ /* 0x004fe4000000000c */
[----:B------:R-:W1:Y:S02]  /*03b0*/  LDS R23, [R5+0x300] ;  /* 0x0003000005177984 */ /* 0x000e640000000800 */
[----:B---3--:R-:W-:Y:S02]  /*03c0*/  FFMA R13, R24, R15, R13 ;  /* 0x0000000f180d7223 */ /* 0x008fe4000000000d */
[----:B------:R-:W2:Y:S02]  /*03d0*/  LDS R24, [R5+0x380] ;  /* 0x0003800005187984 */ /* 0x000ea40000000800 */
[----:B0-----:R-:W-:Y:S02]  /*03e0*/  FFMA R27, R8, R25, R13 ;  /* 0x00000019081b7223 */ /* 0x001fe4000000000d */
[----:B------:R-:W-:Y:S04]  /*03f0*/  LDS R25, [R5+0x400] ;  /* 0x0004000005197984 */ /* 0x000fe80000000800 */
[----:B------:R-:W0:Y:S01]  /*0400*/  LDS.128 R12, [R6+UR7+0x20] ;  /* 0x00002007060c7984 */ /* 0x000e220008000c00 */
[----:B------:R-:W-:-:S03]  /*0410*/  FFMA R8, R22, R9, R27 ;  /* 0x0000000916087223 */ /* 0x000fc6000000001b */
[----:B------:R-:W3:Y:S01]  /*0420*/  LDS R22, [R5+0x480] ;  /* 0x0004800005167984 */ /* 0x000ee20000000800 */
[----:B-1----:R-:W-:-:S03]  /*0430*/  FFMA R9, R23, R10, R8 ;  /* 0x0000000a17097223 */ /* 0x002fc60000000008 */
[----:B------:R-:W1:Y:S01]  /*0440*/  LDS R23, [R5+0x500] ;  /* 0x0005000005177984 */ /* 0x000e620000000800 */
[----:B--2---:R-:W-:-:S03]  /*0450*/  FFMA R9, R24, R11, R9 ;  /* 0x0000000b18097223 */ /* 0x004fc60000000009 */
[----:B------:R-:W2:Y:S01]  /*0460*/  LDS R24, [R5+0x580] ;  /* 0x0005800005187984 */ /* 0x000ea20000000800 */
[----:B0-----:R-:W-:-:S03]  /*0470*/  FFMA R27, R12, R25, R9 ;  /* 0x000000190c1b7223 */ /* 0x001fc60000000009 */
[----:B------:R-:W-:Y:S04]  /*0480*/  LDS R25, [R5+0x600] ;  /* 0x0006000005197984 */ /* 0x000fe80000000800 */
[----:B------:R-:W0:Y:S01]  /*0490*/  LDS.128 R8, [R6+UR7+0x30] ;  /* 0x0000300706087984 */ /* 0x000e220008000c00 */
[----:B---3--:R-:W-:-:S03]  /*04a0*/  FFMA R12, R22, R13, R27 ;  /* 0x0000000d160c7223 */ /* 0x008fc6000000001b */
        /* <DEDUP_REMOVED lines=22> */
[----:B------:R-:W-:Y:S01]  /*0610*/  LDS R24, [R5+0xc80] ;  /* 0x000c800005187984 */ /* 0x000fe20000000800 */
[----:B0-----:R-:W-:-:S03]  /*0620*/  FFMA R27, R8, R25, R13 ;  /* 0x00000019081b7223 */ /* 0x001fc6000000000d */
[----:B------:R-:W-:Y:S04]  /*0630*/  LDS R25, [R5+0xc00] ;  /* 0x000c000005197984 */ /* 0x000fe80000000800 */
[----:B------:R-:W0:Y:S01]  /*0640*/  LDS.128 R12, [R6+UR7+0x60] ;  /* 0x00006007060c7984 */ /* 0x000e220008000c00 */
[----:B---3--:R-:W-:-:S04]  /*0650*/  FFMA R22, R22, R9, R27 ;  /* 0x0000000916167223 */ /* 0x008fc8000000001b */
[----:B-1----:R-:W-:Y:S02]  /*0660*/  FFMA R9, R23, R10, R22 ;  /* 0x0000000a17097223 */ /* 0x002fe40000000016 */
[----:B------:R-:W1:Y:S02]  /*0670*/  LDS R23, [R5+0xd00] ;  /* 0x000d000005177984 */ /* 0x000e640000000800 */
[----:B------:R-:W-:Y:S02]  /*0680*/  FFMA R9, R26, R11, R9 ;  /* 0x0000000b1a097223 */ /* 0x000fe40000000009 */
[----:B------:R-:W2:Y:S02]  /*0690*/  LDS R22, [R5+0xd80] ;  /* 0x000d800005167984 */ /* 0x000ea40000000800 */
[----:B0-----:R-:W-:Y:S02]  /*06a0*/  FFMA R27, R12, R25, R9 ;  /* 0x000000190c1b7223 */ /* 0x001fe40000000009 */
[----:B------:R-:W-:Y:S04]  /*06b0*/  LDS R25, [R5+0xe00] ;  /* 0x000e000005197984 */ /* 0x000fe80000000800 */
[----:B------:R-:W0:Y:S01]  /*06c0*/  LDS.128 R8, [R6+UR7+0x70] ;  /* 0x0000700706087984 */ /* 0x000e220008000c00 */
[----:B------:R-:W-:-:S03]  /*06d0*/  FFMA R24, R24, R13, R27 ;  /* 0x0000000d18187223 */ /* 0x000fc6000000001b */
[----:B------:R-:W3:Y:S04]  /*06e0*/  LDS R27, [R5+0xe80] ;  /* 0x000e8000051b7984 */ /* 0x000ee80000000800 */
[----:B------:R-:W4:Y:S04]  /*06f0*/  LDS R13, [R5+0xf00] ;  /* 0x000f0000050d7984 */ /* 0x000f280000000800 */
[----:B------:R-:W5:Y:S01]  /*0700*/  LDS R12, [R5+0xf80] ;  /* 0x000f8000050c7984 */ /* 0x000f620000000800 */
[----:B------:R-:W-:Y:S01]  /*0710*/  UIADD3 UR4, UPT, UPT, UR4, 0x20, URZ ;  /* 0x0000002004047890 */ /* 0x000fe2000fffe0ff */
[----:B-1----:R-:W-:-:S04]  /*0720*/  FFMA R23, R23, R14, R24 ;  /* 0x0000000e17177223 */ /* 0x002fc80000000018 */
[----:B--2---:R-:W-:Y:S01]  /*0730*/  FFMA R15, R22, R15, R23 ;  /* 0x0000000f160f7223 */ /* 0x004fe20000000017 */
[----:B------:R-:W-:Y:S01]  /*0740*/  BAR.SYNC.DEFER_BLOCKING 0x0 ;  /* 0x0000000000007b1d */ /* 0x000fe20000010000 */
[----:B------:R-:W-:Y:S02]  /*0750*/  ISETP.LE.AND P0, PT, R0, UR4, PT ;  /* 0x0000000400007c0c */ /* 0x000fe4000bf03270 */
[----:B------:R-:W-:Y:S01]  /*0760*/  IADD3 R4, P1, PT, R4, 0x80, RZ ;  /* 0x0000008004047810 */ /* 0x000fe20007f3e0ff */
[----:B------:R-:W-:-:S03]  /*0770*/  IMAD.WIDE R20, R7, 0x4, R20 ;  /* 0x0000000407147825 */ /* 0x000fc600078e0214 */
[----:B------:R-:W-:Y:S01]  /*0780*/  IADD3.X R3, PT, PT, RZ, R3, RZ, P1, !PT ;  /* 0x00000003ff037210 */ /* 0x000fe20000ffe4ff */
[----:B0-----:R-:W-:-:S04]  /*0790*/  FFMA R8, R8, R25, R15 ;  /* 0x0000001908087223 */ /* 0x001fc8000000000f */
[----:B---3--:R-:W-:-:S04]  /*07a0*/  FFMA R8, R27, R9, R8 ;  /* 0x000000091b087223 */ /* 0x008fc80000000008 */
[----:B----4-:R-:W-:-:S04]  /*07b0*/  FFMA R13, R13, R10, R8 ;  /* 0x0000000a0d0d7223 */ /* 0x010fc80000000008 */
[----:B-----5:R-:W-:Y:S01]  /*07c0*/  FFMA R11, R12, R11, R13 ;  /* 0x0000000b0c0b7223 */ /* 0x020fe2000000000d */
[----:B------:R-:W-:Y:S06]  /*07d0*/  @!P0 BRA `(.L_x_1) ;  /* 0xfffffff800a88947 */ /* 0x000fec000383ffff */
.L_x_0:
[----:B------:R-:W0:Y:S01]  /*07e0*/  LDC R3, c[0x0][0x384] ;  /* 0x0000e100ff037b82 */ /* 0x000e220000000800 */
[----:B------:R-:W1:Y:S01]  /*07f0*/  LDCU.64 UR6, c[0x0][0x3a8] ;  /* 0x00007500ff0677ac */ /* 0x000e620008000a00 */
[----:B------:R-:W-:Y:S01]  /*0800*/  SHF.L.U32 R2, R2, 0x5, RZ ;  /* 0x0000000502027819 */ /* 0x000fe200000006ff */
[----:B------:R-:W2:Y:S01]  /*0810*/  LDCU UR4, c[0x0][0x3a0] ;  /* 0x00007400ff0477ac */ /* 0x000ea20008000800 */
[----:B0-----:R-:W-:-:S03]  /*0820*/  IMAD R19, R19, R3, R18 ;  /* 0x0000000313137224 */ /* 0x001fc600078e0212 */
[----:B------:R-:W-:Y:S01]  /*0830*/  IMAD R2, R3, UR5, R2 ;  /* 0x0000000503027c24 */ /* 0x000fe2000f8e0202 */
[----:B------:R-:W0:Y:S04]  /*0840*/  LDCU UR5, c[0x0][0x38c] ;  /* 0x00007180ff0577ac */ /* 0x000e280008000800 */
[----:B------:R-:W-:-:S04]  /*0850*/  IADD3 R0, P0, PT, R19, R2, RZ ;  /* 0x0000000213007210 */ /* 0x000fc80007f1e0ff */
[----:B------:R-:W-:Y:S02]  /*0860*/  IADD3.X R3, PT, PT, RZ, RZ, RZ, P0, !PT ;  /* 0x000000ffff037210 */ /* 0x000fe400007fe4ff */
[----:B-1----:R-:W-:-:S04]  /*0870*/  LEA R2, P0, R0, UR6, 0x2 ;  /* 0x0000000600027c11 */ /* 0x002fc8000f8010ff */
[----:B------:R-:W-:-:S05]  /*0880*/  LEA.HI.X R3, R0, UR7, R3, 0x2, P0 ;  /* 0x0000000700037c11 */ /* 0x000fca00080f1403 */
[----:B------:R-:W2:Y:S02]  /*0890*/  LDG.E R0, desc[UR8][R2.64] ;  /* 0x0000000802007981 */ /* 0x000ea4000c1e1900 */
[----:B--2---:R-:W-:-:S04]  /*08a0*/  FMUL R0, R0, UR4 ;  /* 0x0000000400007c20 */ /* 0x004fc80008400000 */
[----:B0-----:R-:W-:-:S05]  /*08b0*/  FFMA R11, R11, UR5, R0 ;  /* 0x000000050b0b7c23 */ /* 0x001fca0008000000 */
[----:B------:R-:W-:Y:S01]  /*08c0*/  STG.E desc[UR8][R2.64], R11 ;  /* 0x0000000b02007986 */ /* 0x000fe2000c101908 */
[----:B------:R-:W-:Y:S05]  /*08d0*/  EXIT ;  /* 0x000000000000794d */ /* 0x000fea0003800000 */
.L_x_2:
[----:B------:R-:W-:-:S00]  /*08e0*/  BRA `(.L_x_2) ;  /* 0xfffffffc00fc7947 */ /* 0x000fc0000383ffff */
[----:B------:R-:W-:-:S00]  /*08f0*/  NOP ;  /* 0x0000000000007918 */ /* 0x000fc00000000000 */
        /* <DEDUP_REMOVED lines=8> */
.L_x_21:


//--------------------- .text._Z23matmul_sharedmem_kernelILm32EEv6matrixS0_S0_ --------------------------
	.section	.text._Z23matmul_sharedmem_kernelILm32EEv6matrixS0_S0_,"ax",@progbits
	.align	128
        .global         _Z23matmul_sharedmem_kernelILm32EEv6matrixS0_S0_
        .type           _Z23matmul_sharedmem_kernelILm32EEv6matrixS0_S0_,@function
        .size           _Z23matmul_sharedmem_kernelILm32EEv6matrixS0_S0_,(.L_x_22 - _Z23matmul_sharedmem_kernelILm32EEv6matrixS0_S0_)
        .other          _Z23matmul_sharedmem_kernelILm32EEv6matrixS0_S0_,@"STO_CUDA_ENTRY STV_DEFAULT"
_Z23matmul_sharedmem_kernelILm32EEv6matrixS0_S0_:
.text._Z23matmul_sharedmem_kernelILm32EEv6matrixS0_S0_:
[----:B------:R-:W-:Y:S01]  /*0000*/  LDC R1, c[0x0][0x37c] ;  /* 0x0000df00ff017b82 */ /* 0x000fe20000000800 */
[----:B------:R-:W0:Y:S01]  /*0010*/  LDCU.64 UR12, c[0x0][0x388] ;  /* 0x00007100ff0c77ac */ /* 0x000e220008000a00 */
[----:B------:R-:W1:Y:S06]  /*0020*/  S2R R24, SR_CTAID.X ;  /* 0x0000000000187919 */ /* 0x000e6c0000002500 */
[----:B------:R-:W2:Y:S01]  /*0030*/  S2UR UR4, SR_CTAID.Y ;  /* 0x00000000000479c3 */ /* 0x000ea20000002600 */
[----:B------:R-:W-:Y:S01]  /*0040*/  HFMA2 R29, -RZ, RZ, 0, 0 ;  /* 0x00000000ff1d7431 */ /* 0x000fe200000001ff */
[----:B------:R-:W3:Y:S01]  /*0050*/  LDCU.64 UR10, c[0x0][0x358] ;  /* 0x00006b00ff0a77ac */ /* 0x000ee20008000a00 */
[----:B------:R-:W4:Y:S01]  /*0060*/  S2R R9, SR_TID.X ;  /* 0x0000000000097919 */ /* 0x000f220000002100 */
[----:B0-----:R-:W-:-:S04]  /*0070*/  UIADD3 UR7, UP0, UPT, UR12, 0x1f, URZ ;  /* 0x0000001f0c077890 */ /* 0x001fc8000ff1e0ff */
[----:B------:R-:W-:Y:S02]  /*0080*/  UIADD3.X UR8, UPT, UPT, URZ, UR13, URZ, UP0, !UPT ;  /* 0x0000000dff087290 */ /* 0x000fe400087fe4ff */
[----:B------:R-:W-:Y:S02]  /*0090*/  UISETP.GE.U32.AND UP0, UPT, UR7, 0x20, UPT ;  /* 0x000000200700788c */ /* 0x000fe4000bf06070 */
[----:B--2---:R-:W-:Y:S02]  /*00a0*/  USHF.L.U32 UR4, UR4, 0x5, URZ ;  /* 0x0000000504047899 */ /* 0x004fe400080006ff */
[----:B------:R-:W-:Y:S01]  /*00b0*/  UISETP.GE.U32.AND.EX UP0, UPT, UR8, URZ, UPT, UP0 ;  /* 0x000000ff0800728c */ /* 0x000fe2000bf06100 */
[----:B-1----:R-:W-:Y:S01]  /*00c0*/  IMAD.WIDE.U32 R24, R24, 0x20, RZ ;  /* 0x0000002018187825 */ /* 0x002fe200078e00ff */
[--C-:B----4-:R-:W-:Y:S02]  /*00d0*/  SHF.R.U32.HI R15, RZ, 0x5, R9.reuse ;  /* 0x00000005ff0f7819 */ /* 0x110fe40000011609 */
[----:B------:R-:W-:-:S02]  /*00e0*/  LOP3.LUT R22, R24, 0x1f, R9, 0xf8, !PT ;  /* 0x0000001f18167812 */ /* 0x000fc400078ef809 */
[----:B------:R-:W-:-:S03]  /*00f0*/  LOP3.LUT R16, R15, UR4, RZ, 0xfc, !PT ;  /* 0x000000040f107c12 */ /* 0x000fc6000f8efcff */
[----:B---3--:R-:W-:Y:S05]  /*0100*/  BRA.U !UP0, `(.L_x_3) ;  /* 0x0000000d083c7547 */ /* 0x008fea000b800000 */
[----:B------:R-:W0:Y:S01]  /*0110*/  LDC.64 R6, c[0x0][0x3b0] ;  /* 0x0000ec00ff067b82 */ /* 0x000e220000000a00 */
[----:B------:R-:W1:Y:S01]  /*0120*/  LDCU.64 UR16, c[0x0][0x3a0] ;  /* 0x00007400ff1077ac */ /* 0x000e620008000a00 */
[----:B------:R-:W-:Y:S01]  /*0130*/  LOP3.LUT R2, R9, 0x1f, RZ, 0xc0, !PT ;  /* 0x0000001f09027812 */ /* 0x000fe200078ec0ff */
[----:B------:R-:W-:Y:S01]  /*0140*/  IMAD.MOV.U32 R3, RZ, RZ, RZ ;  /* 0x000000ffff037224 */ /* 0x000fe200078e00ff */
[----:B------:R-:W-:Y:S01]  /*0150*/  CS2R R28, SRZ ;  /* 0x00000000001c7805 */ /* 0x000fe2000001ff00 */
[----:B------:R-:W2:Y:S02]  /*0160*/  LDCU.64 UR14, c[0x0][0x3c8] ;  /* 0x00007900ff0e77ac */ /* 0x000ea40008000a00 */
[C---:B------:R-:W-:Y:S01]  /*0170*/  IMAD.WIDE.U32 R4, R16.reuse, UR12, R2 ;  /* 0x0000000c10047c25 */ /* 0x040fe2000f8e0002 */
[----:B------:R-:W3:Y:S01]  /*0180*/  S2UR UR6, SR_CgaCtaId ;  /* 0x00000000000679c3 */ /* 0x000ee20000008800 */
[----:B------:R-:W4:Y:S02]  /*0190*/  LDCU.64 UR18, c[0x0][0x380] ;  /* 0x00007000ff1277ac */ /* 0x000f240008000a00 */
[----:B------:R-:W-:Y:S01]  /*01a0*/  IMAD R13, R16, UR13, R5 ;  /* 0x0000000d100d7c24 */ /* 0x000fe2000f8e0205 */
[----:B------:R-:W-:Y:S01]  /*01b0*/  UMOV UR4, 0x400 ;  /* 0x0000040000047882 */ /* 0x000fe20000000000 */
[----:B------:R-:W-:-:S02]  /*01c0*/  USHF.R.U64 UR7, UR7, 0x5, UR8 ;  /* 0x0000000507077899 */ /* 0x000fc40008001208 */
[----:B------:R-:W-:Y:S02]  /*01d0*/  UIADD3 UR5, UPT, UPT, UR4, 0x1000, URZ ;  /* 0x0000100004057890 */ /* 0x000fe4000fffe0ff */
[----:B------:R-:W-:Y:S01]  /*01e0*/  USHF.R.U32.HI UR8, URZ, 0x5, UR8 ;  /* 0x00000005ff087899 */ /* 0x000fe20008011608 */
[C---:B-1----:R-:W-:Y:S01]  /*01f0*/  LEA R14, P2, R4.reuse, UR16, 0x2 ;  /* 0x00000010040e7c11 */ /* 0x042fe2000f8410ff */
[----:B------:R-:W1:Y:S03]  /*0200*/  LDCU.64 UR20, c[0x0][0x388] ;  /* 0x00007100ff1477ac */ /* 0x000e660008000a00 */
[----:B------:R-:W-:Y:S01]  /*0210*/  LEA.HI.X R13, R4, UR17, R13, 0x2, P2 ;  /* 0x00000011040d7c11 */ /* 0x000fe200090f140d */
[C---:B0-----:R-:W-:Y:S01]  /*0220*/  IMAD.WIDE.U32 R10, R15.reuse, R6, R24 ;  /* 0x000000060f0a7225 */ /* 0x041fe200078e0018 */
[----:B------:R-:W-:Y:S01]  /*0230*/  SHF.L.U64.HI R20, R6, 0x7, R7 ;  /* 0x0000000706147819 */ /* 0x000fe20000010207 */
[----:B------:R-:W0:Y:S02]  /*0240*/  LDCU.64 UR22, c[0x0][0x3b0] ;  /* 0x00007600ff1677ac */ /* 0x000e240008000a00 */
[----:B------:R-:W-:Y:S01]  /*0250*/  IMAD R0, R15, R7, R11 ;  /* 0x000000070f007224 */ /* 0x000fe200078e020b */
[----:B------:R-:W-:Y:S01]  /*0260*/  IADD3 R10, P0, PT, R2, R10, RZ ;  /* 0x0000000a020a7210 */ /* 0x000fe20007f1e0ff */
[----:B------:R-:W-:Y:S01]  /*0270*/  IMAD.MOV.U32 R4, RZ, RZ, R15 ;  /* 0x000000ffff047224 */ /* 0x000fe200078e000f */
[----:B------:R-:W-:Y:S01]  /*0280*/  SHF.L.U32 R15, R9, 0x2, RZ ;  /* 0x00000002090f7819 */ /* 0x000fe200000006ff */
[----:B---3--:R-:W-:Y:S01]  /*0290*/  ULEA UR4, UR6, UR4, 0x18 ;  /* 0x0000000406047291 */ /* 0x008fe2000f8ec0ff */
[----:B------:R-:W-:Y:S01]  /*02a0*/  IADD3.X R5, PT, PT, R0, R3, RZ, P0, !PT ;  /* 0x0000000300057210 */ /* 0x000fe200007fe4ff */
[----:B------:R-:W-:Y:S01]  /*02b0*/  ULEA UR5, UR6, UR5, 0x18 ;  /* 0x0000000506057291 */ /* 0x000fe2000f8ec0ff */
[----:B--2---:R-:W-:Y:S01]  /*02c0*/  LEA R12, P1, R10, UR14, 0x2 ;  /* 0x0000000e0a0c7c11 */ /* 0x004fe2000f8210ff */
[----:B------:R-:W-:Y:S01]  /*02d0*/  IMAD.MOV.U32 R0, RZ, RZ, RZ ;  /* 0x000000ffff007224 */ /* 0x000fe200078e00ff */
[----:B----4-:R-:W-:Y:S01]  /*02e0*/  ISETP.GE.U32.AND P0, PT, R16, UR18, PT ;  /* 0x0000001210007c0c */ /* 0x010fe2000bf06070 */
[----:B------:R-:W2:Y:S01]  /*02f0*/  LDCU.64 UR12, c[0x0][0x3a8] ;  /* 0x00007500ff0c77ac */ /* 0x000ea20008000a00 */
[----:B------:R-:W-:-:S02]  /*0300*/  LOP3.LUT R9, R2, 0x3e0, R9, 0xf8, !PT ;  /* 0x000003e002097812 */ /* 0x000fc400078ef809 */
[----:B------:R-:W-:Y:S02]  /*0310*/  LEA.HI.X R5, R10, UR15, R5, 0x2, P1 ;  /* 0x0000000f0a057c11 */ /* 0x000fe400088f1405 */
[----:B------:R-:W-:Y:S02]  /*0320*/  ISETP.GE.U32.AND.EX P0, PT, RZ, UR19, PT, P0 ;  /* 0x00000013ff007c0c */ /* 0x000fe4000bf06100 */
[----:B------:R-:W-:Y:S02]  /*0330*/  LOP3.LUT R15, R15, 0xf80, RZ, 0xc0, !PT ;  /* 0x00000f800f0f7812 */ /* 0x000fe400078ec0ff */
[C---:B------:R-:W-:Y:S02]  /*0340*/  LEA R18, R9.reuse, UR4, 0x2 ;  /* 0x0000000409127c11 */ /* 0x040fe4000f8e10ff */
[----:B------:R-:W-:Y:S02]  /*0350*/  LEA R17, R9, UR5, 0x2 ;  /* 0x0000000509117c11 */ /* 0x000fe4000f8e10ff */
[----:B01----:R-:W-:-:S07]  /*0360*/  LEA R7, R2, UR5, 0x2 ;  /* 0x0000000502077c11 */ /* 0x003fce000f8e10ff */
.L_x_4:
[----:B------:R-:W-:Y:S01]  /*0370*/  ISETP.GE.U32.AND P3, PT, R2, UR20, PT ;  /* 0x0000001402007c0c */ /* 0x000fe2000bf66070 */
[----:B------:R-:W-:Y:S01]  /*0380*/  HFMA2 R19, -RZ, RZ, 0, 0 ;  /* 0x00000000ff137431 */ /* 0x000fe200000001ff */
[----:B------:R-:W-:Y:S02]  /*0390*/  ISETP.GE.U32.AND P2, PT, R22, UR22, PT ;  /* 0x0000001616007c0c */ /* 0x000fe4000bf46070 */
[----:B------:R-:W-:Y:S02]  /*03a0*/  ISETP.GE.U32.AND.EX P3, PT, R3, UR21, PT, P3 ;  /* 0x0000001503007c0c */ /* 0x000fe4000bf66130 */
[----:B--2---:R-:W-:Y:S02]  /*03b0*/  ISETP.GE.U32.AND P1, PT, R4, UR12, PT ;  /* 0x0000000c04007c0c */ /* 0x004fe4000bf26070 */
[----:B------:R-:W-:Y:S02]  /*03c0*/  ISETP.GE.U32.AND.EX P2, PT, R25, UR23, PT, P2 ;  /* 0x0000001719007c0c */ /* 0x000fe4000bf46120 */
[----:B------:R-:W-:-:S02]  /*03d0*/  PLOP3.LUT P3, PT, P0, P3, PT, 0xf8, 0x8f ;  /* 0x00000000008f781c */ /* 0x000fc40000767f70 */
[----:B------:R-:W-:Y:S02]  /*03e0*/  ISETP.GE.U32.OR.EX P1, PT, R0, UR13, P2, P1 ;  /* 0x0000000d00007c0c */ /* 0x000fe40009726510 */
[----:B------:R-:W-:-:S09]  /*03f0*/  MOV R9, RZ ;  /* 0x000000ff00097202 */ /* 0x000fd20000000f00 */
[----:B------:R-:W-:Y:S01]  /*0400*/  @!P3 IMAD.MOV.U32 R26, RZ, RZ, R14 ;  /* 0x000000ffff1ab224 */ /* 0x000fe200078e000e */
[----:B------:R-:W-:Y:S01]  /*0410*/  @!P3 MOV R27, R13 ;  /* 0x0000000d001bb202 */ /* 0x000fe20000000f00 */
[----:B------:R-:W-:Y:S01]  /*0420*/  @!P1 IMAD.MOV.U32 R11, RZ, RZ, R5 ;  /* 0x000000ffff0b9224 */ /* 0x000fe200078e0005 */
[----:B------:R-:W-:-:S03]  /*0430*/  @!P1 MOV R10, R12 ;  /* 0x0000000c000a9202 */ /* 0x000fc60000000f00 */
[----:B------:R-:W2:Y:S04]  /*0440*/  @!P3 LDG.E R9, desc[UR10][R26.64] ;  /* 0x0000000a1a09b981 */ /* 0x000ea8000c1e1900 */
[----:B------:R-:W3:Y:S01]  /*0450*/  @!P1 LDG.E R19, desc[UR10][R10.64] ;  /* 0x0000000a0a139981 */ /* 0x000ee2000c1e1900 */
[----:B------:R-:W-:Y:S01]  /*0460*/  UIADD3 UR7, UP0, UPT, UR7, -0x1, URZ ;  /* 0xffffffff07077890 */ /* 0x000fe2000ff1e0ff */
[----:B------:R-:W-:Y:S02]  /*0470*/  LEA R12, P1, R6, R12, 0x7 ;  /* 0x0000000c060c7211 */ /* 0x000fe400078238ff */
[----:B------:R-:W-:Y:S01]  /*0480*/  IADD3 R4, P2, PT, R4, 0x20, RZ ;  /* 0x0000002004047810 */ /* 0x000fe20007f5e0ff */
[----:B------:R-:W-:Y:S01]  /*0490*/  UIADD3.X UR8, UPT, UPT, UR8, -0x1, URZ, UP0, !UPT ;  /* 0xffffffff08087890 */ /* 0x000fe200087fe4ff */
[----:B------:R-:W-:Y:S01]  /*04a0*/  IADD3 R2, P4, PT, R2, 0x20, RZ ;  /* 0x0000002002027810 */ /* 0x000fe20007f9e0ff */
[----:B------:R-:W-:Y:S01]  /*04b0*/  UISETP.NE.U32.AND UP0, UPT, UR7, URZ, UPT ;  /* 0x000000ff0700728c */ /* 0x000fe2000bf05070 */
[----:B------:R-:W-:Y:S01]  /*04c0*/  IADD3 R14, P3, PT, R14, 0x80, RZ ;  /* 0x000000800e0e7810 */ /* 0x000fe20007f7e0ff */
[----:B------:R-:W-:Y:S01]  /*04d0*/  IMAD.X R5, R5, 0x1, R20, P1 ;  /* 0x0000000105057824 */ /* 0x000fe200008e0614 */
[----:B------:R-:W-:Y:S01]  /*04e0*/  IADD3.X R3, PT, PT, RZ, R3, RZ, P4, !PT ;  /* 0x00000003ff037210 */ /* 0x000fe200027fe4ff */
[----:B------:R-:W-:Y:S01]  /*04f0*/  UISETP.NE.AND.EX UP0, UPT, UR8, URZ, UPT, UP0 ;  /* 0x000000ff0800728c */ /* 0x000fe2000bf05300 */
[----:B------:R-:W-:-:S02]  /*0500*/  IADD3.X R0, PT, PT, RZ, R0, RZ, P2, !PT ;  /* 0x00000000ff007210 */ /* 0x000fc400017fe4ff */
[----:B------:R-:W-:Y:S01]  /*0510*/  IADD3.X R13, PT, PT, RZ, R13, RZ, P3, !PT ;  /* 0x0000000dff0d7210 */ /* 0x000fe20001ffe4ff */
[----:B--2---:R-:W-:Y:S04]  /*0520*/  STS [R18], R9 ;  /* 0x0000000912007388 */ /* 0x004fe80000000800 */
[----:B---3--:R-:W-:Y:S01]  /*0530*/  STS [R17], R19 ;  /* 0x0000001311007388 */ /* 0x008fe20000000800 */
[----:B------:R-:W-:Y:S06]  /*0540*/  BAR.SYNC.DEFER_BLOCKING 0x0 ;  /* 0x0000000000007b1d */ /* 0x000fec0000010000 */
[----:B------:R-:W-:Y:S04]  /*0550*/  LDS R21, [R7] ;  /* 0x0000000007157984 */ /* 0x000fe80000000800 */
[----:B------:R-:W0:Y:S04]  /*0560*/  LDS.128 R8, [R15+UR4] ;  /* 0x000000040f087984 */ /* 0x000e280008000c00 */
[----:B------:R-:W1:Y:S01]  /*0570*/  LDS R19, [R7+0x180] ;  /* 0x0001800007137984 */ /* 0x000e620000000800 */
[----:B0-----:R-:W-:-:S03]  /*0580*/  FMUL R21, R8, R21 ;  /* 0x0000001508157220 */ /* 0x001fc60000400000 */
[----:B------:R-:W0:Y:S01]  /*0590*/  LDS R8, [R7+0x80] ;  /* 0x0000800007087984 */ /* 0x000e220000000800 */
[----:B------:R2:W3:Y:S01]  /*05a0*/  F2F.F64.F32 R26, R21 ;  /* 0x00000015001a7310 */ /* 0x0004e20000201800 */
[----:B-1----:R-:W-:Y:S02]  /*05b0*/  FMUL R11, R19, R11 ;  /* 0x0000000b130b7220 */ /* 0x002fe40000400000 */
[----:B------:R-:W-:Y:S04]  /*05c0*/  LDS R19, [R7+0x200] ;  /* 0x0002000007137984 */ /* 0x000fe80000000800 */
[----:B--2---:R-:W1:Y:S01]  /*05d0*/  LDS R21, [R7+0x100] ;  /* 0x0001000007157984 */ /* 0x004e620000000800 */
[----:B---3--:R-:W-:Y:S01]  /*05e0*/  DADD R26, R26, R28 ;  /* 0x000000001a1a7229 */ /* 0x008fe2000000001c */
[----:B0-----:R-:W-:-:S06]  /*05f0*/  FMUL R28, R8, R9 ;  /* 0x00000009081c7220 */ /* 0x001fcc0000400000 */
[----:B------:R-:W0:Y:S01]  /*0600*/  F2F.F64.F32 R28, R28 ;  /* 0x0000001c001c7310 */ /* 0x000e220000201800 */
[----:B-1----:R-:W-:Y:S02]  /*0610*/  FMUL R10, R21, R10 ;  /* 0x0000000a150a7220 */ /* 0x002fe40000400000 */
[----:B------:R-:W-:Y:S05]  /*0620*/  LDS R21, [R7+0x300] ;  /* 0x0003000007157984 */ /* 0x000fea0000000800 */
[----:B------:R-:W1:Y:S01]  /*0630*/  F2F.F64.F32 R8, R10 ;  /* 0x0000000a00087310 */ /* 0x000e620000201800 */
[----:B0-----:R-:W-:-:S07]  /*0640*/  DADD R26, R26, R28 ;  /* 0x000000001a1a7229 */ /* 0x001fce000000001c */
[----:B------:R-:W0:Y:S01]  /*0650*/  F2F.F64.F32 R28, R11 ;  /* 0x0000000b001c7310 */ /* 0x000e220000201800 */
[----:B-1----:R-:W-:-:S08]  /*0660*/  DADD R8, R26, R8 ;  /* 0x000000001a087229 */ /* 0x002fd00000000008 */
[----:B0-----:R-:W-:Y:S02]  /*0670*/  DADD R28, R8, R28 ;  /* 0x00000000081c7229 */ /* 0x001fe4000000001c */
[----:B------:R-:W0:Y:S02]  /*0680*/  LDS.128 R8, [R15+UR4+0x10] ;  /* 0x000010040f087984 */ /* 0x000e240008000c00 */
[----:B0-----:R-:W-:Y:S01]  /*0690*/  FMUL R19, R8, R19 ;  /* 0x0000001308137220 */ /* 0x001fe20000400000 */
[----:B------:R-:W-:Y:S01]  /*06a0*/  FMUL R21, R21, R10 ;  /* 0x0000000a15157220 */ /* 0x000fe20000400000 */
[----:B------:R-:W0:Y:S02]  /*06b0*/  LDS R8, [R7+0x280] ;  /* 0x0002800007087984 */ /* 0x000e240000000800 */
[----:B------:R1:W2:Y:S02]  /*06c0*/  F2F.F64.F32 R26, R19 ;  /* 0x00000013001a7310 */ /* 0x0002a40000201800 */
[----:B-1----:R-:W1:Y:S01]  /*06d0*/  LDS R19, [R7+0x380] ;  /* 0x0003800007137984 */ /* 0x002e620000000800 */
[----:B--2---:R-:W-:Y:S01]  /*06e0*/  DADD R26, R28, R26 ;  /* 0x000000001c1a7229 */ /* 0x004fe2000000001a */
[----:B0-----:R-:W-:-:S04]  /*06f0*/  FMUL R28, R8, R9 ;  /* 0x00000009081c7220 */ /* 0x001fc80000400000 */
[----:B------:R0:W-:Y:S08]  /*0700*/  F2F.F64.F32 R8, R21 ;  /* 0x0000001500087310 */ /* 0x0001f00000201800 */
[----:B------:R-:W2:Y:S01]  /*0710*/  F2F.F64.F32 R28, R28 ;  /* 0x0000001c001c7310 */ /* 0x000ea20000201800 */
[----:B-1----:R-:W-:Y:S01]  /*0720*/  FMUL R11, R19, R11 ;  /* 0x0000000b130b7220 */ /* 0x002fe20000400000 */
[----:B0-----:R-:W-:Y:S04]  /*0730*/  LDS R21, [R7+0x500] ;  /* 0x0005000007157984 */ /* 0x001fe80000000800 */
[----:B------:R-:W-:Y:S01]  /*0740*/  LDS R19, [R7+0x400] ;  /* 0x0004000007137984 */ /* 0x000fe20000000800 */
[----:B--2---:R-:W-:Y:S01]  /*0750*/  DADD R26, R26, R28 ;  /* 0x000000001a1a7229 */ /* 0x004fe2000000001c */
[----:B------:R-:W0:Y:S07]  /*0760*/  F2F.F64.F32 R28, R11 ;  /* 0x0000000b001c7310 */ /* 0x000e2e0000201800 */
[----:B------:R-:W-:-:S08]  /*0770*/  DADD R8, R26, R8 ;  /* 0x000000001a087229 */ /* 0x000fd00000000008 */
        /* <DEDUP_REMOVED lines=94> */
[----:B------:R-:W-:Y:S08]  /*0d60*/  F2F.F64.F32 R8, R10 ;  /* 0x0000000a00087310 */ /* 0x000ff00000201800 */
[----:B------:R-:W0:Y:S01]  /*0d70*/  F2F.F64.F32 R28, R28 ;  /* 0x0000001c001c7310 */ /* 0x000e220000201800 */
[----:B-1----:R-:W-:Y:S01]  /*0d80*/  FMUL R11, R19, R11 ;  /* 0x0000000b130b7220 */ /* 0x002fe20000400000 */
[----:B0-----:R-:W-:-:S06]  /*0d90*/  DADD R26, R26, R28 ;  /* 0x000000001a1a7229 */ /* 0x001fcc000000001c */
[----:B------:R-:W0:Y:S02]  /*0da0*/  F2F.F64.F32 R28, R11 ;  /* 0x0000000b001c7310 */ /* 0x000e240000201800 */
[----:B------:R-:W-:-:S08]  /*0db0*/  DADD R8, R26, R8 ;  /* 0x000000001a087229 */ /* 0x000fd00000000008 */
[----:B0-----:R-:W-:Y:S01]  /*0dc0*/  DADD R28, R8, R28 ;  /* 0x00000000081c7229 */ /* 0x001fe2000000001c */
[----:B------:R-:W-:Y:S06]  /*0dd0*/  BAR.SYNC.DEFER_BLOCKING 0x0 ;  /* 0x0000000000007b1d */ /* 0x000fec0000010000 */
[----:B------:R-:W-:Y:S05]  /*0de0*/  BRA.U UP0, `(.L_x_4) ;  /* 0xfffffff500607547 */ /* 0x000fea000b83ffff */
[----:B------:R0:W1:Y:S02]  /*0df0*/  F2F.F32.F64 R29, R28 ;  /* 0x0000001c001d7310 */ /* 0x0000640000301000 */
.L_x_3:
[----:B------:R-:W2:Y:S02]  /*0e00*/  LDCU.128 UR4, c[0x0][0x3d0] ;  /* 0x00007a00ff0477ac */ /* 0x000ea40008000c00 */
[----:B--2---:R-:W-:Y:S02]  /*0e10*/  ISETP.GE.U32.AND P0, PT, R22, UR6, PT ;  /* 0x0000000616007c0c */ /* 0x004fe4000bf06070 */
[----:B------:R-:W-:Y:S02]  /*0e20*/  ISETP.GE.U32.AND P1, PT, R16, UR4, PT ;  /* 0x0000000410007c0c */ /* 0x000fe4000bf26070 */
[----:B------:R-:W-:-:S04]  /*0e30*/  ISETP.GE.U32.AND.EX P0, PT, R25, UR7, PT, P0 ;  /* 0x0000000719007c0c */ /* 0x000fc8000bf06100 */
[----:B------:R-:W-:-:S13]  /*0e40*/  ISETP.GE.U32.OR.EX P0, PT, RZ, UR5, P0, P1 ;  /* 0x00000005ff007c0c */ /* 0x000fda0008706510 */
[----:B------:R-:W-:Y:S05]  /*0e50*/  @P0 EXIT ;  /* 0x000000000000094d */ /* 0x000fea0003800000 */
[----:B------:R-:W2:Y:S01]  /*0e60*/  LDCU.64 UR4, c[0x0][0x3f0] ;  /* 0x00007e00ff0477ac */ /* 0x000ea20008000a00 */
[----:B------:R-:W-:-:S03]  /*0e70*/  MOV R23, R25 ;  /* 0x0000001900177202 */ /* 0x000fc60000000f00 */
[----:B------:R-:W-:-:S04]  /*0e80*/  IMAD.WIDE.U32 R22, R16, UR6, R22 ;  /* 0x0000000610167c25 */ /* 0x000fc8000f8e0016 */
[----:B------:R-:W-:Y:S01]  /*0e90*/  IMAD R3, R16, UR7, R23 ;  /* 0x0000000710037c24 */ /* 0x000fe2000f8e0217 */
[----:B--2---:R-:W-:-:S04]  /*0ea0*/  LEA R2, P0, R22, UR4, 0x2 ;  /* 0x0000000416027c11 */ /* 0x004fc8000f8010ff */
[----:B------:R-:W-:-:S05]  /*0eb0*/  LEA.HI.X R3, R22, UR5, R3, 0x2, P0 ;  /* 0x0000000516037c11 */ /* 0x000fca00080f1403 */
[----:B-1----:R-:W-:Y:S01]  /*0ec0*/  STG.E desc[UR10][R2.64], R29 ;  /* 0x0000001d02007986 */ /* 0x002fe2000c10190a */
[----:B------:R-:W-:Y:S05]  /*0ed0*/  EXIT ;  /* 0x000000000000794d */ /* 0x000fea0003800000 */
.L_x_5:
        /* <DEDUP_REMOVED lines=10> */
.L_x_22:


//--------------------- .text._Z22matmul_coalesce_kernel6matrixS_S_ --------------------------
	.section	.text._Z22matmul_coalesce_kernel6matrixS_S_,"ax",@progbits
	.align	128
        .global         _Z22matmul_coalesce_kernel6matrixS_S_
        .type           _Z22matmul_coalesce_kernel6matrixS_S_,@function
        .size           _Z22matmul_coalesce_kernel6matrixS_S_,(.L_x_20 - _Z22matmul_coalesce_kernel6matrixS_S_)
        .other          _Z22matmul_coalesce_kernel6matrixS_S_,@"STO_CUDA_ENTRY STV_DEFAULT"
_Z22matmul_coalesce_kernel6matrixS_S_:
.text._Z22matmul_coalesce_kernel6matrixS_S_:
[----:B------:R-:W-:Y:S01]  /*0000*/  LDC R1, c[0x0][0x37c] ;  /* 0x0000df00ff017b82 */ /* 0x000fe20000000800 */
[----:B------:R-:W0:Y:S01]  /*0010*/  S2R R5, SR_TID.X ;  /* 0x0000000000057919 */ /* 0x000e220000002100 */
[----:B------:R-:W1:Y:S01]  /*0020*/  LDCU UR5, c[0x0][0x360] ;  /* 0x00006c00ff0577ac */ /* 0x000e620008000800 */
[----:B------:R-:W-:Y:S01]  /*0030*/  MOV R7, 0x80 ;  /* 0x0000008000077802 */ /* 0x000fe20000000f00 */
[----:B------:R-:W2:Y:S01]  /*0040*/  S2R R11, SR_CTAID.X ;  /* 0x00000000000b7919 */ /* 0x000ea20000002500 */
[----:B-1----:R-:W-:Y:S01]  /*0050*/  ULOP3.LUT UR4, UR5, 0xffff, URZ, 0xc0, !UPT ;  /* 0x0000ffff05047892 */ /* 0x002fe2000f8ec0ff */
[----:B0-----:R-:W-:-:S11]  /*0060*/  LOP3.LUT R0, R5, 0xffff, RZ, 0xc0, !PT ;  /* 0x0000ffff05007812 */ /* 0x001fd600078ec0ff */
[----:B--2---:R-:W-:Y:S05]  /*0070*/  CALL.REL.NOINC `($__internal_0_$__cuda_sm20_div_u16) ;  /* 0x0000000c00987944 */ /* 0x004fea0003c00000 */
[----:B------:R-:W0:Y:S01]  /*0080*/  S2R R3, SR_CTAID.Y ;  /* 0x0000000000037919 */ /* 0x000e220000002600 */
[----:B------:R-:W-:Y:S01]  /*0090*/  UPRMT UR4, UR5, 0x9910, URZ ;  /* 0x0000991005047896 */ /* 0x000fe200080000ff */
[----:B------:R-:W-:Y:S01]  /*00a0*/  PRMT R0, R6, 0x9910, RZ ;  /* 0x0000991006007816 */ /* 0x000fe200000000ff */
[----:B------:R-:W1:Y:S04]  /*00b0*/  LDCU.128 UR8, c[0x0][0x3d0] ;  /* 0x00007a00ff0877ac */ /* 0x000e680008000c00 */
[----:B------:R-:W-:-:S04]  /*00c0*/  IMAD R0, R0, UR4, RZ ;  /* 0x0000000400007c24 */ /* 0x000fc8000f8e02ff */
[----:B------:R-:W-:-:S05]  /*00d0*/  IMAD.MOV R0, RZ, RZ, -R0 ;  /* 0x000000ffff007224 */ /* 0x000fca00078e0a00 */
[----:B------:R-:W-:Y:S02]  /*00e0*/  PRMT R2, R0, 0x7710, RZ ;  /* 0x0000771000027816 */ /* 0x000fe400000000ff */
[----:B------:R-:W-:-:S03]  /*00f0*/  LOP3.LUT R0, R6, 0xffff, RZ, 0xc0, !PT ;  /* 0x0000ffff06007812 */ /* 0x000fc600078ec0ff */
[----:B------:R-:W-:-:S05]  /*0100*/  IMAD.IADD R2, R2, 0x1, R5 ;  /* 0x0000000102027824 */ /* 0x000fca00078e0205 */
[----:B------:R-:W-:-:S05]  /*0110*/  LOP3.LUT R2, R2, 0xffff, RZ, 0xc0, !PT ;  /* 0x0000ffff02027812 */ /* 0x000fca00078ec0ff */
[----:B------:R-:W-:Y:S02]  /*0120*/  IMAD R10, R11, UR5, R2 ;  /* 0x000000050b0a7c24 */ /* 0x000fe4000f8e0202 */
[----:B0-----:R-:W-:-:S03]  /*0130*/  IMAD R0, R3, UR5, R0 ;  /* 0x0000000503007c24 */ /* 0x001fc6000f8e0200 */
[----:B-1----:R-:W-:Y:S02]  /*0140*/  ISETP.GE.U32.AND P1, PT, R10, UR10, PT ;  /* 0x0000000a0a007c0c */ /* 0x002fe4000bf26070 */
[----:B------:R-:W-:-:S04]  /*0150*/  ISETP.GE.U32.AND P0, PT, R0, UR8, PT ;  /* 0x0000000800007c0c */ /* 0x000fc8000bf06070 */
[----:B------:R-:W-:-:S04]  /*0160*/  ISETP.GE.U32.AND.EX P0, PT, RZ, UR9, PT, P0 ;  /* 0x00000009ff007c0c */ /* 0x000fc8000bf06100 */
[----:B------:R-:W-:-:S13]  /*0170*/  ISETP.GE.U32.OR.EX P0, PT, RZ, UR11, P0, P1 ;  /* 0x0000000bff007c0c */ /* 0x000fda0008706510 */
[----:B------:R-:W-:Y:S05]  /*0180*/  @P0 EXIT ;  /* 0x000000000000094d */ /* 0x000fea0003800000 */
[----:B------:R-:W0:Y:S01]  /*0190*/  LDCU.64 UR8, c[0x0][0x388] ;  /* 0x00007100ff0877ac */ /* 0x000e220008000a00 */
[----:B------:R-:W-:Y:S01]  /*01a0*/  IMAD.MOV.U32 R25, RZ, RZ, RZ ;  /* 0x000000ffff197224 */ /* 0x000fe200078e00ff */
[----:B------:R-:W1:Y:S01]  /*01b0*/  LDCU.64 UR12, c[0x0][0x358] ;  /* 0x00006b00ff0c77ac */ /* 0x000e620008000a00 */
[----:B0-----:R-:W-:-:S04]  /*01c0*/  UISETP.NE.U32.AND UP0, UPT, UR8, URZ, UPT ;  /* 0x000000ff0800728c */ /* 0x001fc8000bf05070 */
[----:B------:R-:W-:-:S09]  /*01d0*/  UISETP.NE.AND.EX UP0, UPT, UR9, URZ, UPT, UP0 ;  /* 0x000000ff0900728c */ /* 0x000fd2000bf05300 */
[----:B-1----:R-:W-:Y:S05]  /*01e0*/  BRA.U !UP0, `(.L_x_6) ;  /* 0x0000000d08187547 */ /* 0x002fea000b800000 */
[----:B------:R-:W-:Y:S02]  /*01f0*/  UISETP.GE.U32.AND UP1, UPT, UR8, 0x8, UPT ;  /* 0x000000080800788c */ /* 0x000fe4000bf26070 */
[C---:B------:R-:W-:Y:S01]  /*0200*/  IMAD.WIDE.U32 R12, R0.reuse, UR8, RZ ;  /* 0x00000008000c7c25 */ /* 0x040fe2000f8e00ff */
[----:B------:R-:W-:Y:S01]  /*0210*/  ULOP3.LUT UR14, UR8, 0x7, URZ, 0xc0, !UPT ;  /* 0x00000007080e7892 */ /* 0x000fe2000f8ec0ff */
[----:B------:R-:W-:Y:S01]  /*0220*/  CS2R R24, SRZ ;  /* 0x0000000000187805 */ /* 0x000fe2000001ff00 */
[----:B------:R-:W-:Y:S02]  /*0230*/  UISETP.GE.U32.AND.EX UP1, UPT, UR9, URZ, UPT, UP1 ;  /* 0x000000ff0900728c */ /* 0x000fe4000bf26110 */
[----:B------:R-:W-:Y:S01]  /*0240*/  IMAD R2, R0, UR9, R13 ;  /* 0x0000000900027c24 */ /* 0x000fe2000f8e020d */
[----:B------:R-:W-:Y:S01]  /*0250*/  UISETP.NE.U32.AND UP0, UPT, UR14, URZ, UPT ;  /* 0x000000ff0e00728c */ /* 0x000fe2000bf05070 */
[----:B------:R-:W-:Y:S01]  /*0260*/  UMOV UR4, URZ ;  /* 0x000000ff00047c82 */ /* 0x000fe20008000000 */
[----:B------:R-:W-:-:S02]  /*0270*/  UMOV UR5, URZ ;  /* 0x000000ff00057c82 */ /* 0x000fc40008000000 */
[----:B------:R-:W-:Y:S02]  /*0280*/  UISETP.NE.AND.EX UP0, UPT, URZ, URZ, UPT, UP0 ;  /* 0x000000ffff00728c */ /* 0x000fe4000bf05300 */
[----:B------:R-:W-:Y:S09]  /*0290*/  BRA.U !UP1, `(.L_x_7) ;  /* 0x00000005093c7547 */ /* 0x000ff2000b800000 */
[----:B------:R-:W0:Y:S01]  /*02a0*/  LDCU.64 UR16, c[0x0][0x3a0] ;  /* 0x00007400ff1077ac */ /* 0x000e220008000a00 */
[----:B------:R-:W1:Y:S01]  /*02b0*/  LDC.64 R16, c[0x0][0x3b0] ;  /* 0x0000ec00ff107b82 */ /* 0x000e620000000a00 */
[----:B------:R-:W-:Y:S01]  /*02c0*/  CS2R R24, SRZ ;  /* 0x0000000000187805 */ /* 0x000fe2000001ff00 */
[----:B------:R-:W2:Y:S01]  /*02d0*/  LDCU.64 UR6, c[0x0][0x3c8] ;  /* 0x00007900ff0677ac */ /* 0x000ea20008000a00 */
[----:B------:R-:W3:Y:S01]  /*02e0*/  LDCU UR5, c[0x0][0x38c] ;  /* 0x00007180ff0577ac */ /* 0x000ee20008000800 */
[----:B------:R-:W-:Y:S01]  /*02f0*/  ULOP3.LUT UR4, UR8, 0xfffffff8, URZ, 0xc0, !UPT ;  /* 0xfffffff808047892 */ /* 0x000fe2000f8ec0ff */
[----:B0-----:R-:W-:-:S04]  /*0300*/  LEA R14, P1, R12, UR16, 0x2 ;  /* 0x000000100c0e7c11 */ /* 0x001fc8000f8210ff */
[----:B------:R-:W-:Y:S02]  /*0310*/  IADD3 R14, P2, PT, R14, 0x10, RZ ;  /* 0x000000100e0e7810 */ /* 0x000fe40007f5e0ff */
[----:B------:R-:W-:Y:S02]  /*0320*/  LEA.HI.X R15, R12, UR17, R2, 0x2, P1 ;  /* 0x000000110c0f7c11 */ /* 0x000fe400088f1402 */
[C---:B--2---:R-:W-:Y:S01]  /*0330*/  LEA R4, P0, R10.reuse, UR6, 0x2 ;  /* 0x000000060a047c11 */ /* 0x044fe2000f8010ff */
[----:B------:R-:W-:Y:S02]  /*0340*/  UMOV UR6, UR4 ;  /* 0x0000000400067c82 */ /* 0x000fe40008000000 */
[----:B------:R-:W-:Y:S01]  /*0350*/  IMAD.X R15, RZ, RZ, R15, P2 ;  /* 0x000000ffff0f7224 */ /* 0x000fe200010e060f */
[----:B------:R-:W-:Y:S01]  /*0360*/  LEA.HI.X R5, R10, UR7, RZ, 0x2, P0 ;  /* 0x000000070a057c11 */ /* 0x000fe200080f14ff */
[----:B---3--:R-:W-:-:S08]  /*0370*/  UMOV UR7, UR5 ;  /* 0x0000000500077c82 */ /* 0x008fd00008000000 */
.L_x_8:
[C---:B-1----:R-:W-:Y:S01]  /*0380*/  IMAD.SHL.U32 R29, R16.reuse, 0x4, RZ ;  /* 0x00000004101d7824 */ /* 0x042fe200078e00ff */
[----:B------:R-:W-:Y:S01]  /*0390*/  SHF.L.U64.HI R27, R16, 0x2, R17 ;  /* 0x00000002101b7819 */ /* 0x000fe20000010211 */
[----:B------:R-:W2:Y:S03]  /*03a0*/  LDG.E R7, desc[UR12][R4.64] ;  /* 0x0000000c04077981 */ /* 0x000ea6000c1e1900 */
[-C--:B------:R-:W-:Y:S01]  /*03b0*/  IADD3 R22, P0, PT, R4, R29.reuse, RZ ;  /* 0x0000001d04167210 */ /* 0x080fe20007f1e0ff */
[----:B------:R-:W2:Y:S04]  /*03c0*/  LDG.E R6, desc[UR12][R14.64+-0x10] ;  /* 0xfffff00c0e067981 */ /* 0x000ea8000c1e1900 */
[----:B------:R-:W-:Y:S01]  /*03d0*/  IMAD.X R23, R5, 0x1, R27, P0 ;  /* 0x0000000105177824 */ /* 0x000fe200000e061b */
[----:B------:R-:W3:Y:S04]  /*03e0*/  LDG.E R8, desc[UR12][R14.64+-0xc] ;  /* 0xfffff40c0e087981 */ /* 0x000ee8000c1e1900 */
[----:B------:R0:W3:Y:S01]  /*03f0*/  LDG.E R3, desc[UR12][R22.64] ;  /* 0x0000000c16037981 */ /* 0x0000e2000c1e1900 */
[----:B------:R-:W-:-:S03]  /*0400*/  IADD3 R20, P0, PT, R22, R29, RZ ;  /* 0x0000001d16147210 */ /* 0x000fc60007f1e0ff */
[----:B------:R-:W4:Y:S01]  /*0410*/  LDG.E R26, desc[UR12][R14.64+-0x8] ;  /* 0xfffff80c0e1a7981 */ /* 0x000f22000c1e1900 */
[----:B------:R-:W-:-:S05]  /*0420*/  IADD3.X R21, PT, PT, R23, R27, RZ, P0, !PT ;  /* 0x0000001b17157210 */ /* 0x000fca00007fe4ff */
[----:B------:R1:W4:Y:S01]  /*0430*/  LDG.E R9, desc[UR12][R20.64] ;  /* 0x0000000c14097981 */ /* 0x000322000c1e1900 */
[----:B--2---:R-:W-:Y:S01]  /*0440*/  FMUL R28, R6, R7 ;  /* 0x00000007061c7220 */ /* 0x004fe20000400000 */
[----:B------:R-:W-:-:S03]  /*0450*/  IADD3 R6, P0, PT, R20, R29, RZ ;  /* 0x0000001d14067210 */ /* 0x000fc60007f1e0ff */
[----:B------:R3:W2:Y:S02]  /*0460*/  F2F.F64.F32 R18, R28 ;  /* 0x0000001c00127310 */ /* 0x0006a40000201800 */
[----:B------:R-:W-:Y:S01]  /*0470*/  IMAD.X R7, R21, 0x1, R27, P0 ;  /* 0x0000000115077824 */ /* 0x000fe200000e061b */
[----:B0-----:R-:W-:Y:S01]  /*0480*/  IADD3 R22, P0, PT, R6, R29, RZ ;  /* 0x0000001d06167210 */ /* 0x001fe20007f1e0ff */
[----:B---3--:R-:W-:-:S03]  /*0490*/  FMUL R28, R8, R3 ;  /* 0x00000003081c7220 */ /* 0x008fc60000400000 */
[----:B------:R-:W3:Y:S01]  /*04a0*/  LDG.E R8, desc[UR12][R6.64] ;  /* 0x0000000c06087981 */ /* 0x000ee2000c1e1900 */
[----:B-1----:R-:W0:Y:S03]  /*04b0*/  F2F.F64.F32 R20, R28 ;  /* 0x0000001c00147310 */ /* 0x002e260000201800 */
[----:B------:R-:W3:Y:S01]  /*04c0*/  LDG.E R3, desc[UR12][R14.64+-0x4] ;  /* 0xfffffc0c0e037981 */ /* 0x000ee2000c1e1900 */
[----:B------:R-:W-:Y:S01]  /*04d0*/  IMAD.X R23, R7, 0x1, R27, P0 ;  /* 0x0000000107177824 */ /* 0x000fe200000e061b */
[----:B--2---:R-:W-:Y:S01]  /*04e0*/  DADD R18, R18, R24 ;  /* 0x0000000012127229 */ /* 0x004fe20000000018 */
[----:B------:R-:W-:-:S03]  /*04f0*/  IADD3 R24, P0, PT, R22, R29, RZ ;  /* 0x0000001d16187210 */ /* 0x000fc60007f1e0ff */
[----:B------:R-:W2:Y:S04]  /*0500*/  LDG.E R7, desc[UR12][R22.64] ;  /* 0x0000000c16077981 */ /* 0x000ea8000c1e1900 */
[----:B------:R-:W2:Y:S01]  /*0510*/  LDG.E R6, desc[UR12][R14.64] ;  /* 0x0000000c0e067981 */ /* 0x000ea2000c1e1900 */
[--C-:B------:R-:W-:Y:S01]  /*0520*/  IMAD.X R25, R23, 0x1, R27.reuse, P0 ;  /* 0x0000000117197824 */ /* 0x100fe200000e061b */
[----:B0-----:R-:W-:Y:S01]  /*0530*/  DADD R20, R18, R20 ;  /* 0x0000000012147229 */ /* 0x001fe20000000014 */
[-C--:B------:R-:W-:Y:S01]  /*0540*/  IADD3 R18, P0, PT, R24, R29.reuse, RZ ;  /* 0x0000001d18127210 */ /* 0x080fe20007f1e0ff */
[----:B------:R-:W5:Y:S04]  /*0550*/  LDG.E R23, desc[UR12][R14.64+0x4] ;  /* 0x0000040c0e177981 */ /* 0x000f68000c1e1900 */
[----:B------:R-:W-:Y:S01]  /*0560*/  IMAD.X R19, R25, 0x1, R27, P0 ;  /* 0x0000000119137824 */ /* 0x000fe200000e061b */
[----:B------:R-:W5:Y:S01]  /*0570*/  LDG.E R24, desc[UR12][R24.64] ;  /* 0x0000000c18187981 */ /* 0x000f62000c1e1900 */
[----:B------:R-:W-:-:S03]  /*0580*/  IADD3 R28, P0, PT, R18, R29, RZ ;  /* 0x0000001d121c7210 */ /* 0x000fc60007f1e0ff */
[----:B------:R-:W5:Y:S02]  /*0590*/  LDG.E R18, desc[UR12][R18.64] ;  /* 0x0000000c12127981 */ /* 0x000f64000c1e1900 */
[----:B------:R-:W-:Y:S02]  /*05a0*/  IMAD.X R29, R19, 0x1, R27, P0 ;  /* 0x00000001131d7824 */ /* 0x000fe400000e061b */
[----:B------:R-:W5:Y:S04]  /*05b0*/  LDG.E R27, desc[UR12][R14.64+0x8] ;  /* 0x0000080c0e1b7981 */ /* 0x000f68000c1e1900 */
[----:B------:R-:W5:Y:S04]  /*05c0*/  LDG.E R28, desc[UR12][R28.64] ;  /* 0x0000000c1c1c7981 */ /* 0x000f68000c1e1900 */
[----:B------:R0:W5:Y:S01]  /*05d0*/  LDG.E R22, desc[UR12][R14.64+0xc] ;  /* 0x00000c0c0e167981 */ /* 0x000162000c1e1900 */
[----:B----4-:R-:W-:Y:S01]  /*05e0*/  FMUL R9, R26, R9 ;  /* 0x000000091a097220 */ /* 0x010fe20000400000 */
[----:B------:R-:W-:-:S04]  /*05f0*/  UIADD3 UR6, UP1, UPT, UR6, -0x8, URZ ;  /* 0xfffffff806067890 */ /* 0x000fc8000ff3e0ff */
[----:B------:R-:W-:Y:S02]  /*0600*/  UIADD3.X UR7, UPT, UPT, UR7, -0x1, URZ, UP1, !UPT ;  /* 0xffffffff07077890 */ /* 0x000fe40008ffe4ff */
[----:B------:R-:W-:-:S04]  /*0610*/  UISETP.NE.U32.AND UP1, UPT, UR6, URZ, UPT ;  /* 0x000000ff0600728c */ /* 0x000fc8000bf25070 */
[----:B------:R-:W-:Y:S01]  /*0620*/  UISETP.NE.AND.EX UP1, UPT, UR7, URZ, UPT, UP1 ;  /* 0x000000ff0700728c */ /* 0x000fe2000bf25310 */
[----:B0-----:R-:W-:Y:S02]  /*0630*/  IADD3 R14, P1, PT, R14, 0x20, RZ ;  /* 0x000000200e0e7810 */ /* 0x001fe40007f3e0ff */
[C---:B------:R-:W-:Y:S02]  /*0640*/  LEA R4, P0, R16.reuse, R4, 0x5 ;  /* 0x0000000410047211 */ /* 0x040fe400078028ff */
[----:B------:R-:W-:Y:S02]  /*0650*/  IADD3.X R15, PT, PT, RZ, R15, RZ, P1, !PT ;  /* 0x0000000fff0f7210 */ /* 0x000fe40000ffe4ff */
[----:B------:R-:W-:Y:S01]  /*0660*/  LEA.HI.X R5, R16, R5, R17, 0x5, P0 ;  /* 0x0000000510057211 */ /* 0x000fe200000f2c11 */
[----:B---3--:R-:W-:Y:S02]  /*0670*/  FMUL R3, R3, R8 ;  /* 0x0000000803037220 */ /* 0x008fe40000400000 */
[----:B------:R-:W0:Y:S01]  /*0680*/  F2F.F64.F32 R8, R9 ;  /* 0x0000000900087310 */ /* 0x000e220000201800 */
[----:B--2---:R-:W-:-:S07]  /*0690*/  FMUL R26, R6, R7 ;  /* 0x00000007061a7220 */ /* 0x004fce0000400000 */
[----:B------:R-:W1:Y:S01]  /*06a0*/  F2F.F64.F32 R6, R3 ;  /* 0x0000000300067310 */ /* 0x000e620000201800 */
[----:B0-----:R-:W-:-:S07]  /*06b0*/  DADD R8, R20, R8 ;  /* 0x0000000014087229 */ /* 0x001fce0000000008 */
[----:B------:R-:W0:Y:S01]  /*06c0*/  F2F.F64.F32 R20, R26 ;  /* 0x0000001a00147310 */ /* 0x000e220000201800 */
[----:B-----5:R-:W-:Y:S01]  /*06d0*/  FMUL R23, R23, R24 ;  /* 0x0000001817177220 */ /* 0x020fe20000400000 */
[----:B-1----:R-:W-:-:S06]  /*06e0*/  DADD R24, R8, R6 ;  /* 0x0000000008187229 */ /* 0x002fcc0000000006 */
[----:B------:R-:W1:Y:S01]  /*06f0*/  F2F.F64.F32 R6, R23 ;  /* 0x0000001700067310 */ /* 0x000e620000201800 */
[----:B------:R-:W-:Y:S01]  /*0700*/  FMUL R18, R27, R18 ;  /* 0x000000121b127220 */ /* 0x000fe20000400000 */
[----:B0-----:R-:W-:-:S06]  /*0710*/  DADD R20, R24, R20 ;  /* 0x0000000018147229 */ /* 0x001fcc0000000014 */
[----:B------:R-:W0:Y:S01]  /*0720*/  F2F.F64.F32 R18, R18 ;  /* 0x0000001200127310 */ /* 0x000e220000201800 */
[----:B------:R-:W-:Y:S01]  /*0730*/  FMUL R22, R22, R28 ;  /* 0x0000001c16167220 */ /* 0x000fe20000400000 */
[----:B-1----:R-:W-:-:S06]  /*0740*/  DADD R6, R20, R6 ;  /* 0x0000000014067229 */ /* 0x002fcc0000000006 */
[----:B------:R-:W1:Y:S02]  /*0750*/  F2F.F64.F32 R24, R22 ;  /* 0x0000001600187310 */ /* 0x000e640000201800 */
[----:B0-----:R-:W-:-:S08]  /*0760*/  DADD R6, R6, R18 ;  /* 0x0000000006067229 */ /* 0x001fd00000000012 */
[----:B-1----:R-:W-:Y:S01]  /*0770*/  DADD R24, R6, R24 ;  /* 0x0000000006187229 */ /* 0x002fe20000000018 */
[----:B------:R-:W-:Y:S10]  /*0780*/  BRA.U UP1, `(.L_x_8) ;  /* 0xfffffff901fc7547 */ /* 0x000ff4000b83ffff */
.L_x_7:
[----:B------:R-:W-:Y:S05]  /*0790*/  BRA.U !UP0, `(.L_x_9) ;  /* 0x0000000508a87547 */ /* 0x000fea000b800000 */
[----:B------:R-:W0:Y:S01]  /*07a0*/  LDC.64 R4, c[0x0][0x3b0] ;  /* 0x0000ec00ff047b82 */ /* 0x000e220000000a00 */
[----:B------:R-:W-:Y:S02]  /*07b0*/  UISETP.GE.U32.AND UP1, UPT, UR14, 0x4, UPT ;  /* 0x000000040e00788c */ /* 0x000fe4000bf26070 */
[----:B------:R-:W-:Y:S02]  /*07c0*/  ULOP3.LUT UR7, UR8, 0x3, URZ, 0xc0, !UPT ;  /* 0x0000000308077892 */ /* 0x000fe4000f8ec0ff */
[----:B------:R-:W-:Y:S02]  /*07d0*/  UISETP.GE.U32.AND.EX UP1, UPT, URZ, URZ, UPT, UP1 ;  /* 0x000000ffff00728c */ /* 0x000fe4000bf26110 */
[----:B------:R-:W-:-:S04]  /*07e0*/  UISETP.NE.U32.AND UP0, UPT, UR7, URZ, UPT ;  /* 0x000000ff0700728c */ /* 0x000fc8000bf05070 */
[----:B------:R-:W-:-:S03]  /*07f0*/  UISETP.NE.AND.EX UP0, UPT, URZ, URZ, UPT, UP0 ;  /* 0x000000ffff00728c */ /* 0x000fc6000bf05300 */
[----:B------:R-:W-:Y:S08]  /*0800*/  BRA.U !UP1, `(.L_x_10) ;  /* 0x0000000109b07547 */ /* 0x000ff0000b800000 */
[----:B------:R-:W1:Y:S01]  /*0810*/  LDCU.64 UR16, c[0x0][0x3c8] ;  /* 0x00007900ff1077ac */ /* 0x000e620008000a00 */
[----:B0-----:R-:W-:Y:S01]  /*0820*/  IMAD R6, R4, UR5, RZ ;  /* 0x0000000504067c24 */ /* 0x001fe2000f8e02ff */
[----:B------:R-:W-:Y:S01]  /*0830*/  IADD3 R7, P0, PT, R12, UR4, RZ ;  /* 0x000000040c077c10 */ /* 0x000fe2000ff1e0ff */
[----:B------:R-:W-:Y:S01]  /*0840*/  IMAD.MOV.U32 R11, RZ, RZ, RZ ;  /* 0x000000ffff0b7224 */ /* 0x000fe200078e00ff */
[----:B------:R-:W0:Y:S01]  /*0850*/  LDCU.64 UR14, c[0x0][0x3a0] ;  /* 0x00007400ff0e77ac */ /* 0x000e220008000a00 */
[----:B------:R-:W-:Y:S01]  /*0860*/  IMAD R3, R5, UR4, R6 ;  /* 0x0000000405037c24 */ /* 0x000fe2000f8e0206 */
[----:B------:R-:W-:Y:S01]  /*0870*/  IADD3.X R16, PT, PT, R2, UR5, RZ, P0, !PT ;  /* 0x0000000502107c10 */ /* 0x000fe200087fe4ff */
[----:B------:R-:W-:-:S04]  /*0880*/  IMAD.WIDE.U32 R8, R4, UR4, R10 ;  /* 0x0000000404087c25 */ /* 0x000fc8000f8e000a */
[----:B------:R-:W-:Y:S02]  /*0890*/  IMAD.IADD R3, R9, 0x1, R3 ;  /* 0x0000000109037824 */ /* 0x000fe400078e0203 */
[----:B------:R-:W-:-:S04]  /*08a0*/  IMAD.WIDE.U32 R14, R4, 0x4, RZ ;  /* 0x00000004040e7825 */ /* 0x000fc800078e00ff */
[----:B------:R-:W-:Y:S01]  /*08b0*/  IMAD.SHL.U32 R9, R5, 0x4, RZ ;  /* 0x0000000405097824 */ /* 0x000fe200078e00ff */
[----:B-1----:R-:W-:-:S03]  /*08c0*/  LEA R26, P1, R8, UR16, 0x2 ;  /* 0x00000010081a7c11 */ /* 0x002fc6000f8210ff */
[----:B------:R-:W-:Y:S01]  /*08d0*/  IMAD.IADD R15, R15, 0x1, R9 ;  /* 0x000000010f0f7824 */ /* 0x000fe200078e0209 */
[C---:B0-----:R-:W-:Y:S02]  /*08e0*/  LEA R6, P0, R7.reuse, UR14, 0x2 ;  /* 0x0000000e07067c11 */ /* 0x041fe4000f8010ff */
[----:B------:R-:W-:Y:S02]  /*08f0*/  LEA.HI.X R27, R8, UR17, R3, 0x2, P1 ;  /* 0x00000011081b7c11 */ /* 0x000fe400088f1403 */
[----:B------:R-:W-:Y:S02]  /*0900*/  LEA.HI.X R7, R7, UR15, R16, 0x2, P0 ;  /* 0x0000000f07077c11 */ /* 0x000fe400080f1410 */
[-C--:B------:R-:W-:Y:S01]  /*0910*/  IADD3 R16, P0, PT, R26, R14.reuse, RZ ;  /* 0x0000000e1a107210 */ /* 0x080fe20007f1e0ff */
[----:B------:R-:W2:Y:S04]  /*0920*/  LDG.E R21, desc[UR12][R26.64] ;  /* 0x0000000c1a157981 */ /* 0x000ea8000c1e1900 */
[----:B------:R-:W2:Y:S01]  /*0930*/  LDG.E R20, desc[UR12][R6.64] ;  /* 0x0000000c06147981 */ /* 0x000ea2000c1e1900 */
[----:B------:R-:W-:Y:S01]  /*0940*/  IMAD.X R17, R15, 0x1, R27, P0 ;  /* 0x000000010f117824 */ /* 0x000fe200000e061b */
[----:B------:R-:W-:-:S02]  /*0950*/  IADD3 R8, P0, PT, R16, R14, RZ ;  /* 0x0000000e10087210 */ /* 0x000fc40007f1e0ff */
[----:B------:R-:W3:Y:S04]  /*0960*/  LDG.E R18, desc[UR12][R6.64+0x4] ;  /* 0x0000040c06127981 */ /* 0x000ee8000c1e1900 */
[----:B------:R-:W3:Y:S01]  /*0970*/  LDG.E R3, desc[UR12][R16.64] ;  /* 0x0000000c10037981 */ /* 0x000ee2000c1e1900 */
[----:B------:R-:W-:Y:S02]  /*0980*/  IADD3.X R9, PT, PT, R17, R15, RZ, P0, !PT ;  /* 0x0000000f11097210 */ /* 0x000fe400007fe4ff */
[----:B------:R-:W-:Y:S01]  /*0990*/  IADD3 R14, P0, PT, R8, R14, RZ ;  /* 0x0000000e080e7210 */ /* 0x000fe20007f1e0ff */
[----:B------:R-:W4:Y:S04]  /*09a0*/  LDG.E R23, desc[UR12][R6.64+0x8] ;  /* 0x0000080c06177981 */ /* 0x000f28000c1e1900 */
[----:B------:R-:W4:Y:S01]  /*09b0*/  LDG.E R8, desc[UR12][R8.64] ;  /* 0x0000000c08087981 */ /* 0x000f22000c1e1900 */
[----:B------:R-:W-:-:S03]  /*09c0*/  IMAD.X R15, R9, 0x1, R15, P0 ;  /* 0x00000001090f7824 */ /* 0x000fc600000e060f */
[----:B------:R-:W5:Y:S04]  /*09d0*/  LDG.E R19, desc[UR12][R6.64+0xc] ;  /* 0x00000c0c06137981 */ /* 0x000f68000c1e1900 */
[----:B------:R-:W5:Y:S01]  /*09e0*/  LDG.E R14, desc[UR12][R14.64] ;  /* 0x0000000c0e0e7981 */ /* 0x000f62000c1e1900 */
[----:B------:R-:W-:-:S04]  /*09f0*/  UIADD3 UR4, UP1, UPT, UR4, 0x4, URZ ;  /* 0x0000000404047890 */ /* 0x000fc8000ff3e0ff */
[----:B------:R-:W-:Y:S01]  /*0a00*/  UIADD3.X UR5, UPT, UPT, URZ, UR5, URZ, UP1, !UPT ;  /* 0x00000005ff057290 */ /* 0x000fe20008ffe4ff */
[----:B--2---:R-:W-:-:S04]  /*0a10*/  FMUL R22, R20, R21 ;  /* 0x0000001514167220 */ /* 0x004fc80000400000 */
[----:B------:R-:W0:Y:S01]  /*0a20*/  F2F.F64.F32 R20, R22 ;  /* 0x0000001600147310 */ /* 0x000e220000201800 */
[----:B---3--:R-:W-:-:S07]  /*0a30*/  FMUL R3, R18, R3 ;  /* 0x0000000312037220 */ /* 0x008fce0000400000 */
[----:B------:R-:W1:Y:S01]  /*0a40*/  F2F.F64.F32 R16, R3 ;  /* 0x0000000300107310 */ /* 0x000e620000201800 */
[----:B----4-:R-:W-:Y:S01]  /*0a50*/  FMUL R23, R23, R8 ;  /* 0x0000000817177220 */ /* 0x010fe20000400000 */
[----:B0-----:R-:W-:-:S06]  /*0a60*/  DADD R20, R24, R20 ;  /* 0x0000000018147229 */ /* 0x001fcc0000000014 */
[----:B------:R-:W0:Y:S01]  /*0a70*/  F2F.F64.F32 R8, R23 ;  /* 0x0000001700087310 */ /* 0x000e220000201800 */
[----:B-----5:R-:W-:Y:S01]  /*0a80*/  FMUL R19, R19, R14 ;  /* 0x0000000e13137220 */ /* 0x020fe20000400000 */
[----:B-1----:R-:W-:-:S06]  /*0a90*/  DADD R16, R20, R16 ;  /* 0x0000000014107229 */ /* 0x002fcc0000000010 */
[----:B------:R-:W1:Y:S02]  /*0aa0*/  F2F.F64.F32 R24, R19 ;  /* 0x0000001300187310 */ /* 0x000e640000201800 */
[----:B0-----:R-:W-:-:S08]  /*0ab0*/  DADD R8, R16, R8 ;  /* 0x0000000010087229 */ /* 0x001fd00000000008 */
[----:B-1----:R-:W-:-:S11]  /*0ac0*/  DADD R24, R8, R24 ;  /* 0x0000000008187229 */ /* 0x002fd60000000018 */
.L_x_10:
[----:B------:R-:W-:Y:S05]  /*0ad0*/  BRA.U !UP0, `(.L_x_9) ;  /* 0x0000000108d87547 */ /* 0x000fea000b800000 */
[----:B------:R-:W-:Y:S02]  /*0ae0*/  UISETP.NE.U32.AND UP1, UPT, UR7, 0x1, UPT ;  /* 0x000000010700788c */ /* 0x000fe4000bf25070 */
[----:B------:R-:W-:Y:S02]  /*0af0*/  ULOP3.LUT UR6, UR8, 0x1, URZ, 0xc0, !UPT ;  /* 0x0000000108067892 */ /* 0x000fe4000f8ec0ff */
[----:B------:R-:W-:Y:S02]  /*0b00*/  UISETP.NE.AND.EX UP1, UPT, URZ, URZ, UPT, UP1 ;  /* 0x000000ffff00728c */ /* 0x000fe4000bf25310 */
[----:B------:R-:W-:-:S04]  /*0b10*/  UISETP.NE.U32.AND UP0, UPT, UR6, 0x1, UPT ;  /* 0x000000010600788c */ /* 0x000fc8000bf05070 */
[----:B------:R-:W-:-:S03]  /*0b20*/  UISETP.NE.U32.AND.EX UP0, UPT, URZ, URZ, UPT, UP0 ;  /* 0x000000ffff00728c */ /* 0x000fc6000bf05100 */
[----:B------:R-:W-:Y:S08]  /*0b30*/  BRA.U !UP1, `(.L_x_11) ;  /* 0x0000000109707547 */ /* 0x000ff0000b800000 */
[----:B------:R-:W1:Y:S01]  /*0b40*/  LDCU.64 UR6, c[0x0][0x3a0] ;  /* 0x00007400ff0677ac */ /* 0x000e620008000a00 */
[----:B------:R-:W-:Y:S01]  /*0b50*/  IMAD.MOV.U32 R6, RZ, RZ, R10 ;  /* 0x000000ffff067224 */ /* 0x000fe200078e000a */
[----:B------:R-:W-:Y:S01]  /*0b60*/  IADD3 R3, P0, PT, R12, UR4, RZ ;  /* 0x000000040c037c10 */ /* 0x000fe2000ff1e0ff */
[----:B------:R-:W-:Y:S01]  /*0b70*/  IMAD.MOV.U32 R7, RZ, RZ, RZ ;  /* 0x000000ffff077224 */ /* 0x000fe200078e00ff */
[----:B------:R-:W2:Y:S01]  /*0b80*/  LDCU.64 UR8, c[0x0][0x3c8] ;  /* 0x00007900ff0877ac */ /* 0x000ea20008000a00 */
[----:B0-----:R-:W-:Y:S01]  /*0b90*/  IMAD R8, R4, UR5, RZ ;  /* 0x0000000504087c24 */ /* 0x001fe2000f8e02ff */
[----:B------:R-:W-:Y:S01]  /*0ba0*/  IADD3.X R16, PT, PT, R2, UR5, RZ, P0, !PT ;  /* 0x0000000502107c10 */ /* 0x000fe200087fe4ff */
[----:B------:R-:W-:-:S04]  /*0bb0*/  IMAD.WIDE.U32 R14, R4, UR4, R6 ;  /* 0x00000004040e7c25 */ /* 0x000fc8000f8e0006 */
[----:B------:R-:W-:-:S04]  /*0bc0*/  IMAD R7, R5, UR4, R8 ;  /* 0x0000000405077c24 */ /* 0x000fc8000f8e0208 */
[----:B------:R-:W-:Y:S01]  /*0bd0*/  IMAD.IADD R9, R15, 0x1, R7 ;  /* 0x000000010f097824 */ /* 0x000fe200078e0207 */
[C---:B-1----:R-:W-:Y:S02]  /*0be0*/  LEA R6, P0, R3.reuse, UR6, 0x2 ;  /* 0x0000000603067c11 */ /* 0x042fe4000f8010ff */
[C---:B--2---:R-:W-:Y:S02]  /*0bf0*/  LEA R8, P1, R14.reuse, UR8, 0x2 ;  /* 0x000000080e087c11 */ /* 0x044fe4000f8210ff */
[----:B------:R-:W-:Y:S02]  /*0c00*/  LEA.HI.X R7, R3, UR7, R16, 0x2, P0 ;  /* 0x0000000703077c11 */ /* 0x000fe400080f1410 */
[----:B------:R-:W-:Y:S02]  /*0c10*/  LEA.HI.X R9, R14, UR9, R9, 0x2, P1 ;  /* 0x000000090e097c11 */ /* 0x000fe400088f1409 */
[C---:B------:R-:W-:Y:S01]  /*0c20*/  LEA R16, P0, R4.reuse, R8, 0x2 ;  /* 0x0000000804107211 */ /* 0x040fe200078010ff */
[----:B------:R-:W2:Y:S03]  /*0c30*/  LDG.E R3, desc[UR12][R6.64] ;  /* 0x0000000c06037981 */ /* 0x000ea6000c1e1900 */
[----:B------:R-:W-:Y:S01]  /*0c40*/  LEA.HI.X R17, R4, R9, R5, 0x2, P0 ;  /* 0x0000000904117211 */ /* 0x000fe200000f1405 */
[----:B------:R-:W2:Y:S04]  /*0c50*/  LDG.E R8, desc[UR12][R8.64] ;  /* 0x0000000c08087981 */ /* 0x000ea8000c1e1900 */
[----:B------:R-:W3:Y:S04]  /*0c60*/  LDG.E R15, desc[UR12][R6.64+0x4] ;  /* 0x0000040c060f7981 */ /* 0x000ee8000c1e1900 */
[----:B------:R-:W3:Y:S01]  /*0c70*/  LDG.E R16, desc[UR12][R16.64] ;  /* 0x0000000c10107981 */ /* 0x000ee2000c1e1900 */
[----:B------:R-:W-:-:S04]  /*0c80*/  UIADD3 UR4, UP1, UPT, UR4, 0x2, URZ ;  /* 0x0000000204047890 */ /* 0x000fc8000ff3e0ff */
[----:B------:R-:W-:Y:S01]  /*0c90*/  UIADD3.X UR5, UPT, UPT, URZ, UR5, URZ, UP1, !UPT ;  /* 0x00000005ff057290 */ /* 0x000fe20008ffe4ff */
[----:B--2---:R-:W-:-:S04]  /*0ca0*/  FMUL R3, R3, R8 ;  /* 0x0000000803037220 */ /* 0x004fc80000400000 */
[----:B------:R-:W0:Y:S01]  /*0cb0*/  F2F.F64.F32 R18, R3 ;  /* 0x0000000300127310 */ /* 0x000e220000201800 */
[----:B---3--:R-:W-:-:S07]  /*0cc0*/  FMUL R14, R15, R16 ;  /* 0x000000100f0e7220 */ /* 0x008fce0000400000 */
[----:B------:R-:W1:Y:S01]  /*0cd0*/  F2F.F64.F32 R14, R14 ;  /* 0x0000000e000e7310 */ /* 0x000e620000201800 */
[----:B0-----:R-:W-:-:S08]  /*0ce0*/  DADD R18, R24, R18 ;  /* 0x0000000018127229 */ /* 0x001fd00000000012 */
[----:B-1----:R-:W-:-:S11]  /*0cf0*/  DADD R24, R18, R14 ;  /* 0x0000000012187229 */ /* 0x002fd6000000000e */
.L_x_11:
[----:B------:R-:W-:Y:S05]  /*0d00*/  BRA.U UP0, `(.L_x_9) ;  /* 0x00000001004c7547 */ /* 0x000fea000b800000 */
[----:B------:R-:W1:Y:S01]  /*0d10*/  LDCU.64 UR8, c[0x0][0x3c8] ;  /* 0x00007900ff0877ac */ /* 0x000e620008000a00 */
[----:B0-----:R-:W-:Y:S01]  /*0d20*/  IMAD R6, R4, UR5, RZ ;  /* 0x0000000504067c24 */ /* 0x001fe2000f8e02ff */
[----:B------:R-:W-:Y:S01]  /*0d30*/  MOV R7, RZ ;  /* 0x000000ff00077202 */ /* 0x000fe20000000f00 */
[----:B------:R-:W0:Y:S02]  /*0d40*/  LDCU.64 UR6, c[0x0][0x3a0] ;  /* 0x00007400ff0677ac */ /* 0x000e240008000a00 */
[----:B------:R-:W-:Y:S01]  /*0d50*/  IMAD R3, R5, UR4, R6 ;  /* 0x0000000405037c24 */ /* 0x000fe2000f8e0206 */
[----:B------:R-:W-:Y:S01]  /*0d60*/  IADD3 R12, P0, PT, R12, UR4, RZ ;  /* 0x000000040c0c7c10 */ /* 0x000fe2000ff1e0ff */
[----:B------:R-:W-:-:S03]  /*0d70*/  IMAD.MOV.U32 R6, RZ, RZ, R10 ;  /* 0x000000ffff067224 */ /* 0x000fc600078e000a */
[----:B------:R-:W-:Y:S01]  /*0d80*/  IADD3.X R5, PT, PT, R2, UR5, RZ, P0, !PT ;  /* 0x0000000502057c10 */ /* 0x000fe200087fe4ff */
[----:B------:R-:W-:-:S04]  /*0d90*/  IMAD.WIDE.U32 R6, R4, UR4, R6 ;  /* 0x0000000404067c25 */ /* 0x000fc8000f8e0006 */
[----:B------:R-:W-:Y:S01]  /*0da0*/  IMAD.IADD R3, R7, 0x1, R3 ;  /* 0x0000000107037824 */ /* 0x000fe200078e0203 */
[----:B-1----:R-:W-:Y:S02]  /*0db0*/  LEA R8, P1, R6, UR8, 0x2 ;  /* 0x0000000806087c11 */ /* 0x002fe4000f8210ff */
[----:B0-----:R-:W-:Y:S02]  /*0dc0*/  LEA R4, P0, R12, UR6, 0x2 ;  /* 0x000000060c047c11 */ /* 0x001fe4000f8010ff */
[----:B------:R-:W-:Y:S02]  /*0dd0*/  LEA.HI.X R9, R6, UR9, R3, 0x2, P1 ;  /* 0x0000000906097c11 */ /* 0x000fe400088f1403 */
[----:B------:R-:W-:-:S04]  /*0de0*/  LEA.HI.X R5, R12, UR7, R5, 0x2, P0 ;  /* 0x000000070c057c11 */ /* 0x000fc800080f1405 */
[----:B------:R-:W2:Y:S04]  /*0df0*/  LDG.E R9, desc[UR12][R8.64] ;  /* 0x0000000c08097981 */ /* 0x000ea8000c1e1900 */
[----:B------:R-:W2:Y:S02]  /*0e00*/  LDG.E R4, desc[UR12][R4.64] ;  /* 0x0000000c04047981 */ /* 0x000ea4000c1e1900 */
[----:B--2---:R-:W-:-:S06]  /*0e10*/  FMUL R2, R4, R9 ;  /* 0x0000000904027220 */ /* 0x004fcc0000400000 */
[----:B------:R-:W0:Y:S02]  /*0e20*/  F2F.F64.F32 R2, R2 ;  /* 0x0000000200027310 */ /* 0x000e240000201800 */
[----:B0-----:R-:W-:-:S11]  /*0e30*/  DADD R24, R24, R2 ;  /* 0x0000000018187229 */ /* 0x001fd60000000002 */
.L_x_9:
[----:B------:R1:W2:Y:S02]  /*0e40*/  F2F.F32.F64 R25, R24 ;  /* 0x0000001800197310 */ /* 0x0002a40000301000 */
.L_x_6:
[----:B------:R-:W0:Y:S01]  /*0e50*/  LDCU.64 UR4, c[0x0][0x3f0] ;  /* 0x00007e00ff0477ac */ /* 0x000e220008000a00 */
[----:B------:R-:W-:Y:S02]  /*0e60*/  IMAD.MOV.U32 R2, RZ, RZ, R10 ;  /* 0x000000ffff027224 */ /* 0x000fe400078e000a */
[----:B------:R-:W-:Y:S02]  /*0e70*/  IMAD.MOV.U32 R3, RZ, RZ, RZ ;  /* 0x000000ffff037224 */ /* 0x000fe400078e00ff */
[----:B------:R-:W-:-:S04]  /*0e80*/  IMAD.WIDE.U32 R2, R0, UR10, R2 ;  /* 0x0000000a00027c25 */ /* 0x000fc8000f8e0002 */
[----:B------:R-:W-:Y:S01]  /*0e90*/  IMAD R3, R0, UR11, R3 ;  /* 0x0000000b00037c24 */ /* 0x000fe2000f8e0203 */
[----:B0-----:R-:W-:-:S04]  /*0ea0*/  LEA R4, P0, R2, UR4, 0x2 ;  /* 0x0000000402047c11 */ /* 0x001fc8000f8010ff */
[----:B------:R-:W-:-:S05]  /*0eb0*/  LEA.HI.X R5, R2, UR5, R3, 0x2, P0 ;  /* 0x0000000502057c11 */ /* 0x000fca00080f1403 */
[----:B--2---:R-:W-:Y:S01]  /*0ec0*/  STG.E desc[UR12][R4.64], R25 ;  /* 0x0000001904007986 */ /* 0x004fe2000c10190c */
[----:B------:R-:W-:Y:S05]  /*0ed0*/  EXIT ;  /* 0x000000000000794d */ /* 0x000fea0003800000 */
        .weak           $__internal_0_$__cuda_sm20_div_u16
        .type           $__internal_0_$__cuda_sm20_div_u16,@function
        .size           $__internal_0_$__cuda_sm20_div_u16,(.L_x_20 - $__internal_0_$__cuda_sm20_div_u16)
$__internal_0_$__cuda_sm20_div_u16:
[----:B------:R-:W0:Y:S01]  /*0ee0*/  I2F.U16 R2, UR4 ;  /* 0x0000000400027d06 */ /* 0x000e220008101000 */
[----:B------:R-:W-:Y:S01]  /*0ef0*/  IMAD.MOV.U32 R3, RZ, RZ, 0x4b800000 ;  /* 0x4b800000ff037424 */ /* 0x000fe200078e00ff */
[----:B------:R-:W-:Y:S02]  /*0f00*/  I2FP.F32.U32.RZ R0, R0 ;  /* 0x0000000000007245 */ /* 0x000fe4000020d000 */
[C---:B0-----:R-:W-:Y:S02]  /*0f10*/  FSETP.GEU.AND P1, PT, |R2|.reuse, 1.175494350822287508e-38, PT ;  /* 0x008000000200780b */ /* 0x041fe40003f2e200 */
[----:B------:R-:W-:Y:S02]  /*0f20*/  FSETP.GT.AND P0, PT, |R2|, 8.50705917302346158658e+37, PT ;  /* 0x7e8000000200780b */ /* 0x000fe40003f04200 */
[----:B------:R-:W-:-:S04]  /*0f30*/  FSEL R3, R3, 1, !P1 ;  /* 0x3f80000003037808 */ /* 0x000fc80004800000 */
[----:B------:R-:W-:Y:S02]  /*0f40*/  FSEL R3, R3, 0.25, !P0 ;  /* 0x3e80000003037808 */ /* 0x000fe40004000000 */
[----:B------:R-:W-:-:S03]  /*0f50*/  ISETP.NE.U32.AND P0, PT, RZ, UR4, PT ;  /* 0x00000004ff007c0c */ /* 0x000fc6000bf05070 */
[----:B------:R-:W-:Y:S01]  /*0f60*/  FMUL R4, R2, R3 ;  /* 0x0000000302047220 */ /* 0x000fe20000400000 */
[----:B------:R-:W-:-:S05]  /*0f70*/  IMAD.MOV.U32 R2, RZ, RZ, R7 ;  /* 0x000000ffff027224 */ /* 0x000fca00078e0007 */
[----:B------:R-:W0:Y:S02]  /*0f80*/  MUFU.RCP R4, R4 ;  /* 0x0000000400047308 */ /* 0x000e240000001000 */
[----:B0-----:R-:W-:-:S05]  /*0f90*/  FMUL R3, R3, R4 ;  /* 0x0000000403037220 */ /* 0x001fca0000400000 */
[----:B------:R-:W-:-:S05]  /*0fa0*/  IADD3 R3, PT, PT, R3, 0x2, RZ ;  /* 0x0000000203037810 */ /* 0x000fca0007ffe0ff */
[----:B------:R-:W-:Y:S01]  /*0fb0*/  FMUL.RZ R0, R0, R3 ;  /* 0x0000000300007220 */ /* 0x000fe2000040c000 */
[----:B------:R-:W-:-:S05]  /*0fc0*/  IMAD.MOV.U32 R3, RZ, RZ, 0x0 ;  /* 0x00000000ff037424 */ /* 0x000fca00078e00ff */
[----:B------:R-:W0:Y:S02]  /*0fd0*/  F2I.U32.TRUNC.NTZ R0, R0 ;  /* 0x0000000000007305 */ /* 0x000e24000020f000 */
[----:B0-----:R-:W-:Y:S01]  /*0fe0*/  LOP3.LUT R6, R0, 0xffff, RZ, 0xc0, !PT ;  /* 0x0000ffff00067812 */ /* 0x001fe200078ec0ff */
[----:B------:R-:W-:Y:S01]  /*0ff0*/  @!P0 IMAD.MOV.U32 R6, RZ, RZ, -0x1 ;  /* 0xffffffffff068424 */ /* 0x000fe200078e00ff */
[----:B------:R-:W-:Y:S06]  /*1000*/  RET.REL.NODEC R2 `(_Z22matmul_coalesce_kernel6matrixS_S_) ;  /* 0xffffffec02fc7950 */ /* 0x000fec0003c3ffff */
.L_x_12:
        /* <DEDUP_REMOVED lines=15> */
.L_x_20:


//--------------------- .text._Z19matmul_naive_kernel6matrixS_S_ --------------------------
	.section	.text._Z19matmul_naive_kernel6matrixS_S_,"ax",@progbits
	.align	128
        .global         _Z19matmul_naive_kernel6matrixS_S_
        .type           _Z19matmul_naive_kernel6matrixS_S_,@function
        .size           _Z19matmul_naive_kernel6matrixS_S_,(.L_x_24 - _Z19matmul_naive_kernel6matrixS_S_)
        .other          _Z19matmul_naive_kernel6matrixS_S_,@"STO_CUDA_ENTRY STV_DEFAULT"
_Z19matmul_naive_kernel6matrixS_S_:
.text._Z19matmul_naive_kernel6matrixS_S_:
[----:B------:R-:W-:Y:S01]  /*0000*/  LDC R1, c[0x0][0x37c] ;  /* 0x0000df00ff017b82 */ /* 0x000fe20000000800 */
[----:B------:R-:W0:Y:S01]  /*0010*/  S2R R10, SR_CTAID.X ;  /* 0x00000000000a7919 */ /* 0x000e220000002500 */
[----:B------:R-:W0:Y:S01]  /*0020*/  LDCU UR4, c[0x0][0x360] ;  /* 0x00006c00ff0477ac */ /* 0x000e220008000800 */
[----:B------:R-:W0:Y:S01]  /*0030*/  S2R R11, SR_TID.X ;  /* 0x00000000000b7919 */ /* 0x000e220000002100 */
[----:B------:R-:W1:Y:S01]  /*0040*/  LDCU UR5, c[0x0][0x364] ;  /* 0x00006c80ff0577ac */ /* 0x000e620008000800 */
[----:B------:R-:W1:Y:S01]  /*0050*/  S2R R0, SR_CTAID.Y ;  /* 0x0000000000007919 */ /* 0x000e620000002600 */
[----:B------:R-:W2:Y:S01]  /*0060*/  LDCU.128 UR8, c[0x0][0x3d0] ;  /* 0x00007a00ff0877ac */ /* 0x000ea20008000c00 */
[----:B------:R-:W1:Y:S01]  /*0070*/  S2R R3, SR_TID.Y ;  /* 0x0000000000037919 */ /* 0x000e620000002200 */
[----:B0-----:R-:W-:-:S05]  /*0080*/  IMAD R10, R10, UR4, R11 ;  /* 0x000000040a0a7c24 */ /* 0x001fca000f8e020b */
[----:B--2---:R-:W-:Y:S01]  /*0090*/  ISETP.GE.U32.AND P0, PT, R10, UR10, PT ;  /* 0x0000000a0a007c0c */ /* 0x004fe2000bf06070 */
[----:B-1----:R-:W-:-:S03]  /*00a0*/  IMAD R0, R0, UR5, R3 ;  /* 0x0000000500007c24 */ /* 0x002fc6000f8e0203 */
[----:B------:R-:W-:Y:S02]  /*00b0*/  ISETP.GE.U32.AND.EX P0, PT, RZ, UR11, PT, P0 ;  /* 0x0000000bff007c0c */ /* 0x000fe4000bf06100 */
[----:B------:R-:W-:-:S04]  /*00c0*/  ISETP.GE.U32.AND P1, PT, R0, UR8, PT ;  /* 0x0000000800007c0c */ /* 0x000fc8000bf26070 */
        /* <DEDUP_REMOVED lines=33> */
.L_x_15:
        /* <DEDUP_REMOVED lines=26> */
[----:B------:R-:W-:Y:S01]  /*0480*/  IMAD.X R25, R23, 0x1, R27, P0 ;  /* 0x0000000117197824 */ /* 0x000fe200000e061b */
[----:B0-----:R-:W-:Y:S01]  /*0490*/  DADD R20, R18, R20 ;  /* 0x0000000012147229 */ /* 0x001fe20000000014 */
[----:B------:R-:W-:Y:S01]  /*04a0*/  IADD3 R18, P0, PT, R24, R29, RZ ;  /* 0x0000001d18127210 */ /* 0x000fe20007f1e0ff */
[----:B------:R-:W5:Y:S03]  /*04b0*/  LDG.E R23, desc[UR12][R14.64+0x4] ;  /* 0x0000040c0e177981 */ /* 0x000f66000c1e1900 */
[----:B------:R-:W-:Y:S01]  /*04c0*/  IADD3.X R19, PT, PT, R25, R27, RZ, P0, !PT ;  /* 0x0000001b19137210 */ /* 0x000fe200007fe4ff */
        /* <DEDUP_REMOVED lines=13> */
[----:B------:R-:W-:-:S03]  /*05a0*/  LEA R4, P0, R16, R4, 0x5 ;  /* 0x0000000410047211 */ /* 0x000fc600078028ff */
[----:B------:R-:W-:Y:S01]  /*05b0*/  IMAD.X R15, RZ, RZ, R15, P1 ;  /* 0x000000ffff0f7224 */ /* 0x000fe200008e060f */
        /* <DEDUP_REMOVED lines=19> */
.L_x_14:
        /* <DEDUP_REMOVED lines=16> */
[----:B------:R-:W-:Y:S01]  /*07f0*/  IMAD.WIDE.U32 R14, R4, 0x4, RZ ;  /* 0x00000004040e7825 */ /* 0x000fe200078e00ff */
[----:B------:R-:W-:-:S03]  /*0800*/  IADD3 R3, PT, PT, R9, R3, RZ ;  /* 0x0000000309037210 */ /* 0x000fc60007ffe0ff */
        /* <DEDUP_REMOVED lines=34> */
.L_x_17:
        /* <DEDUP_REMOVED lines=15> */
[----:B------:R-:W-:-:S05]  /*0b20*/  IMAD R7, R5, UR4, R8 ;  /* 0x0000000405077c24 */ /* 0x000fca000f8e0208 */
[----:B------:R-:W-:Y:S02]  /*0b30*/  IADD3 R9, PT, PT, R15, R7, RZ ;  /* 0x000000070f097210 */ /* 0x000fe40007ffe0ff */
        /* <DEDUP_REMOVED lines=18> */
.L_x_18:
[----:B------:R-:W-:Y:S05]  /*0c60*/  BRA.U UP0, `(.L_x_16) ;  /* 0x00000001004c7547 */ /* 0x000fea000b800000 */
[----:B------:R-:W1:Y:S01]  /*0c70*/  LDCU.64 UR8, c[0x0][0x3c8] ;  /* 0x00007900ff0877ac */ /* 0x000e620008000a00 */
[----:B0-----:R-:W-:Y:S01]  /*0c80*/  IMAD R6, R4, UR5, RZ ;  /* 0x0000000504067c24 */ /* 0x001fe2000f8e02ff */
[----:B------:R-:W-:Y:S01]  /*0c90*/  IADD3 R12, P0, PT, R12, UR4, RZ ;  /* 0x000000040c0c7c10 */ /* 0x000fe2000ff1e0ff */
[----:B------:R-:W-:Y:S01]  /*0ca0*/  IMAD.MOV.U32 R7, RZ, RZ, RZ ;  /* 0x000000ffff077224 */ /* 0x000fe200078e00ff */
[----:B------:R-:W0:Y:S01]  /*0cb0*/  LDCU.64 UR6, c[0x0][0x3a0] ;  /* 0x00007400ff0677ac */ /* 0x000e220008000a00 */
[----:B------:R-:W-:Y:S01]  /*0cc0*/  IMAD R3, R5, UR4, R6 ;  /* 0x0000000405037c24 */ /* 0x000fe2000f8e0206 */
[----:B------:R-:W-:Y:S01]  /*0cd0*/  IADD3.X R5, PT, PT, R2, UR5, RZ, P0, !PT ;  /* 0x0000000502057c10 */ /* 0x000fe200087fe4ff */
[----:B------:R-:W-:-:S04]  /*0ce0*/  IMAD.MOV.U32 R6, RZ, RZ, R10 ;  /* 0x000000ffff067224 */ /* 0x000fc800078e000a */
        /* <DEDUP_REMOVED lines=11> */
.L_x_16:
[----:B------:R1:W2:Y:S02]  /*0da0*/  F2F.F32.F64 R25, R24 ;  /* 0x0000001800197310 */ /* 0x0002a40000301000 */
.L_x_13:
[----:B------:R-:W0:Y:S01]  /*0db0*/  LDCU.64 UR4, c[0x0][0x3f0] ;  /* 0x00007e00ff0477ac */ /* 0x000e220008000a00 */
[----:B------:R-:W-:Y:S01]  /*0dc0*/  MOV R2, R10 ;  /* 0x0000000a00027202 */ /* 0x000fe20000000f00 */
[----:B------:R-:W-:-:S04]  /*0dd0*/  IMAD.MOV.U32 R3, RZ, RZ, RZ ;  /* 0x000000ffff037224 */ /* 0x000fc800078e00ff */
[----:B------:R-:W-:-:S04]  /*0de0*/  IMAD.WIDE.U32 R2, R0, UR10, R2 ;  /* 0x0000000a00027c25 */ /* 0x000fc8000f8e0002 */
[----:B------:R-:W-:Y:S01]  /*0df0*/  IMAD R3, R0, UR11, R3 ;  /* 0x0000000b00037c24 */ /* 0x000fe2000f8e0203 */
[----:B0-----:R-:W-:-:S04]  /*0e00*/  LEA R4, P0, R2, UR4, 0x2 ;  /* 0x0000000402047c11 */ /* 0x001fc8000f8010ff */
[----:B------:R-:W-:-:S05]  /*0e10*/  LEA.HI.X R5, R2, UR5, R3, 0x2, P0 ;  /* 0x0000000502057c11 */ /* 0x000fca00080f1403 */
[----:B--2---:R-:W-:Y:S01]  /*0e20*/  STG.E desc[UR12][R4.64], R25 ;  /* 0x0000001904007986 */ /* 0x004fe2000c10190c */
[----:B------:R-:W-:Y:S05]  /*0e30*/  EXIT ;  /* 0x000000000000794d */ /* 0x000fea0003800000 */
.L_x_19:
        /* <DEDUP_REMOVED lines=12> */
.L_x_24:


//--------------------- .nv.shared._Z22sgemm_shared_mem_blockILi32EEviiifPKfS1_fPf --------------------------
	.section	.nv.shared._Z22sgemm_shared_mem_blockILi32EEviiifPKfS1_fPf,"aw",@nobits
	.sectionflags	@""
	.align	4
.nv.shared._Z22sgemm_shared_mem_blockILi32EEviiifPKfS1_fPf:
	.zero		9216


//--------------------- .nv.shared.reserved.0     --------------------------
	.section	.nv.shared.reserved.0,"aw",@nobits
	.weak		__nv_reservedSMEM_offset_0_alias
	.size		__nv_reservedSMEM_offset_0_alias, 0, 64
	.other		__nv_reservedSMEM_offset_0_alias,@"STO_CUDA_RESERVED_SHARED STV_DEFAULT"
__nv_reservedSMEM_offset_0_alias:
	.zero		0
	.zero		64


//--------------------- .nv.shared._Z23matmul_sharedmem_kernelILm32EEv6matrixS0_S0_ --------------------------
	.section	.nv.shared._Z23matmul_sharedmem_kernelILm32EEv6matrixS0_S0_,"aw",@nobits
	.sectionflags	@""
	.align	4
.nv.shared._Z23matmul_sharedmem_kernelILm32EEv6matrixS0_S0_:
	.zero		9216


//--------------------- .nv.constant0._Z22sgemm_shared_mem_blockILi32EEviiifPKfS1_fPf --------------------------
	.section	.nv.constant0._Z22sgemm_shared_mem_blockILi32EEviiifPKfS1_fPf,"a",@progbits
	.sectionflags	@""
	.align	4
.nv.constant0._Z22sgemm_shared_mem_blockILi32EEviiifPKfS1_fPf:
	.zero		944


//--------------------- .nv.constant0._Z23matmul_sharedmem_kernelILm32EEv6matrixS0_S0_ --------------------------
	.section	.nv.constant0._Z23matmul_sharedmem_kernelILm32EEv6matrixS0_S0_,"a",@progbits
	.sectionflags	@""
	.align	4
.nv.constant0._Z23matmul_sharedmem_kernelILm32EEv6matrixS0_S0_:
	.zero		1016


//--------------------- .nv.constant0._Z22matmul_coalesce_kernel6matrixS_S_ --------------------------
	.section	.nv.constant0._Z22matmul_coalesce_kernel6matrixS_S_,"a",@progbits
	.sectionflags	@""
	.align	4
.nv.constant0._Z22matmul_coalesce_kernel6matrixS_S_:
	.zero		1016


//--------------------- .nv.constant0._Z19matmul_naive_kernel6matrixS_S_ --------------------------
	.section	.nv.constant0._Z19matmul_naive_kernel6matrixS_S_,"a",@progbits
	.sectionflags	@""
	.align	4
.nv.constant0._Z19matmul_naive_kernel6matrixS_S_:
	.zero		1016


//--------------------- SYMBOLS --------------------------

	.type		.nv.reservedSmem.offset0,@object
	.size		.nv.reservedSmem.offset0,0x4
	.type		.nv.reservedSmem.cap,@object
	.size		.nv.reservedSmem.cap,0x4
